	.target	sm_90a

	.elftype	@"ET_EXEC"


//--------------------- .note.nv.tkinfo           --------------------------
	.section	.note.nv.tkinfo,"",@"SHT_NOTE"
	.sectionflags	@"SHF_NOTE_NV_TKINFO"
	.tkinfo
        /*0018*/ 	.word	0x00000002
        /*0030*/ 	.string	""
        /*0030*/ 	.string	"ptxas"
        /*0030*/ 	.string	"Cuda compilation tools, release 13.0, V13.0.88"
        /*0030*/ 	.string	"Build cuda_13.0.r13.0/compiler.36424714_0"
        /*0030*/ 	.string	"-arch sm_90a -m 64 "



//--------------------- .note.nv.cuinfo           --------------------------
	.section	.note.nv.cuinfo,"",@"SHT_NOTE"
	.sectionflags	@"SHF_NOTE_NV_CUINFO"
        /*0018*/ 	.short	0x0002
        /*001a*/ 	.short	0x005a
        /*001c*/ 	.short	0x0082
	.zero		2


//--------------------- .nv.info                  --------------------------
	.section	.nv.info,"",@"SHT_CUDA_INFO"
	.align	4


	//----- nvinfo : EIATTR_REGCOUNT
	.align		4
        /*0000*/ 	.byte	0x04, 0x2f
        /*0002*/ 	.short	(.L_15 - .L_14)
	.align		4
.L_14:
        /*0004*/ 	.word	index@(_ZN7cutlass13device_kernelINS_4gemm6kernel13GemmUniversalIN4cute5tupleIJiiiiEEENS1_10collective13CollectiveMmaINS1_34MainloopSm90TmaGmmaWarpSpecializedILi2ENS5_IJNS4_1CILi2EEENSA_ILi1EEESC_EEENS1_35KernelTmaWarpSpecializedCooperativeEEENS5_IJNSA_ILi256EEENSA_ILi176EEENSA_ILi128EEEEEENS_10bfloat16_tENS5_IJlSC_lEEESK_SL_NS4_8TiledMMAINS4_8MMA_AtomIJNS4_4SM904GMMA27MMA_64x16x16_F32BF16BF16_SSILNSP_5MajorE0ELSR_0ELNSP_7ScaleInE1ELSS_1EEEEEENS4_6LayoutISD_NS5_IJSC_NSA_ILi0EEESW_EEEEENS5_IJNS4_10UnderscoreESZ_SZ_EEEEENS4_13SM90_TMA_LOADENS4_14ComposedLayoutINS4_7SwizzleILi3ELi4ELi3EEENS4_18smem_ptr_flag_bitsILi16EEENSV_INS5_IJNSA_ILi8EEENSA_ILi64EEEEEENS5_IJS19_SC_EEEEEEEvNS4_8identityENS4_23SM90_TMA_LOAD_MULTICASTES1D_vS1E_EENS_8epilogue10collective6detail29Sm90TmaWarpSpecializedAdapterINS1I_15DefaultEpilogueISK_SL_SL_NS1H_6thread17LinearCombinationISK_Li1EffLNS1M_9ScaleType4KindE0ELNS_15FloatRoundStyleE2ESK_EENS1_15EpilogueDefaultEEEEEvvEEEEvNT_6ParamsE)
        /*0008*/ 	.word	0x000000a8


	//----- nvinfo : EIATTR_FRAME_SIZE
	.align		4
.L_15:
        /*000c*/ 	.byte	0x04, 0x11
        /*000e*/ 	.short	(.L_17 - .L_16)
	.align		4
.L_16:
        /*0010*/ 	.word	index@(_ZN7cutlass13device_kernelINS_4gemm6kernel13GemmUniversalIN4cute5tupleIJiiiiEEENS1_10collective13CollectiveMmaINS1_34MainloopSm90TmaGmmaWarpSpecializedILi2ENS5_IJNS4_1CILi2EEENSA_ILi1EEESC_EEENS1_35KernelTmaWarpSpecializedCooperativeEEENS5_IJNSA_ILi256EEENSA_ILi176EEENSA_ILi128EEEEEENS_10bfloat16_tENS5_IJlSC_lEEESK_SL_NS4_8TiledMMAINS4_8MMA_AtomIJNS4_4SM904GMMA27MMA_64x16x16_F32BF16BF16_SSILNSP_5MajorE0ELSR_0ELNSP_7ScaleInE1ELSS_1EEEEEENS4_6LayoutISD_NS5_IJSC_NSA_ILi0EEESW_EEEEENS5_IJNS4_10UnderscoreESZ_SZ_EEEEENS4_13SM90_TMA_LOADENS4_14ComposedLayoutINS4_7SwizzleILi3ELi4ELi3EEENS4_18smem_ptr_flag_bitsILi16EEENSV_INS5_IJNSA_ILi8EEENSA_ILi64EEEEEENS5_IJS19_SC_EEEEEEEvNS4_8identityENS4_23SM90_TMA_LOAD_MULTICASTES1D_vS1E_EENS_8epilogue10collective6detail29Sm90TmaWarpSpecializedAdapterINS1I_15DefaultEpilogueISK_SL_SL_NS1H_6thread17LinearCombinationISK_Li1EffLNS1M_9ScaleType4KindE0ELNS_15FloatRoundStyleE2ESK_EENS1_15EpilogueDefaultEEEEEvvEEEEvNT_6ParamsE)
        /*0014*/ 	.word	0x00000008


	//----- nvinfo : EIATTR_MIN_STACK_SIZE
	.align		4
.L_17:
        /*0018*/ 	.byte	0x04, 0x12
        /*001a*/ 	.short	(.L_19 - .L_18)
	.align		4
.L_18:
        /*001c*/ 	.word	index@(_ZN7cutlass13device_kernelINS_4gemm6kernel13GemmUniversalIN4cute5tupleIJiiiiEEENS1_10collective13CollectiveMmaINS1_34MainloopSm90TmaGmmaWarpSpecializedILi2ENS5_IJNS4_1CILi2EEENSA_ILi1EEESC_EEENS1_35KernelTmaWarpSpecializedCooperativeEEENS5_IJNSA_ILi256EEENSA_ILi176EEENSA_ILi128EEEEEENS_10bfloat16_tENS5_IJlSC_lEEESK_SL_NS4_8TiledMMAINS4_8MMA_AtomIJNS4_4SM904GMMA27MMA_64x16x16_F32BF16BF16_SSILNSP_5MajorE0ELSR_0ELNSP_7ScaleInE1ELSS_1EEEEEENS4_6LayoutISD_NS5_IJSC_NSA_ILi0EEESW_EEEEENS5_IJNS4_10UnderscoreESZ_SZ_EEEEENS4_13SM90_TMA_LOADENS4_14ComposedLayoutINS4_7SwizzleILi3ELi4ELi3EEENS4_18smem_ptr_flag_bitsILi16EEENSV_INS5_IJNSA_ILi8EEENSA_ILi64EEEEEENS5_IJS19_SC_EEEEEEEvNS4_8identityENS4_23SM90_TMA_LOAD_MULTICASTES1D_vS1E_EENS_8epilogue10collective6detail29Sm90TmaWarpSpecializedAdapterINS1I_15DefaultEpilogueISK_SL_SL_NS1H_6thread17LinearCombinationISK_Li1EffLNS1M_9ScaleType4KindE0ELNS_15FloatRoundStyleE2ESK_EENS1_15EpilogueDefaultEEEEEvvEEEEvNT_6ParamsE)
        /*0020*/ 	.word	0x00000008
.L_19:


//--------------------- .nv.compat                --------------------------
	.section	.nv.compat,"",@"SHT_CUDA_COMPAT_INFO"
	.align	4
        /*0000*/ 	.byte	0x02, 0x09, 0x01, 0x00, 0x02, 0x02, 0x04, 0x00, 0x02, 0x05, 0x05, 0x00, 0x03, 0x07, 0x01, 0x01
        /*0010*/ 	.byte	0x02, 0x03, 0x01, 0x00, 0x02, 0x06, 0x01, 0x00, 0x04, 0x0b, 0x08, 0x00, 0x00, 0x00, 0x00, 0x00
        /*0020*/ 	.byte	0x00, 0x00, 0x00, 0x00


//--------------------- .nv.info._ZN7cutlass13device_kernelINS_4gemm6kernel13GemmUniversalIN4cute5tupleIJiiiiEEENS1_10collective13CollectiveMmaINS1_34MainloopSm90TmaGmmaWarpSpecializedILi2ENS5_IJNS4_1CILi2EEENSA_ILi1EEESC_EEENS1_35KernelTmaWarpSpecializedCooperativeEEENS5_IJNSA_ILi256EEENSA_ILi176EEENSA_ILi128EEEEEENS_10bfloat16_tENS5_IJlSC_lEEESK_SL_NS4_8TiledMMAINS4_8MMA_AtomIJNS4_4SM904GMMA27MMA_64x16x16_F32BF16BF16_SSILNSP_5MajorE0ELSR_0ELNSP_7ScaleInE1ELSS_1EEEEEENS4_6LayoutISD_NS5_IJSC_NSA_ILi0EEESW_EEEEENS5_IJNS4_10UnderscoreESZ_SZ_EEEEENS4_13SM90_TMA_LOADENS4_14ComposedLayoutINS4_7SwizzleILi3ELi4ELi3EEENS4_18smem_ptr_flag_bitsILi16EEENSV_INS5_IJNSA_ILi8EEENSA_ILi64EEEEEENS5_IJS19_SC_EEEEEEEvNS4_8identityENS4_23SM90_TMA_LOAD_MULTICASTES1D_vS1E_EENS_8epilogue10collective6detail29Sm90TmaWarpSpecializedAdapterINS1I_15DefaultEpilogueISK_SL_SL_NS1H_6thread17LinearCombinationISK_Li1EffLNS1M_9ScaleType4KindE0ELNS_15FloatRoundStyleE2ESK_EENS1_15EpilogueDefaultEEEEEvvEEEEvNT_6ParamsE --------------------------
	.section	.nv.info._ZN7cutlass13device_kernelINS_4gemm6kernel13GemmUniversalIN4cute5tupleIJiiiiEEENS1_10collective13CollectiveMmaINS1_34MainloopSm90TmaGmmaWarpSpecializedILi2ENS5_IJNS4_1CILi2EEENSA_ILi1EEESC_EEENS1_35KernelTmaWarpSpecializedCooperativeEEENS5_IJNSA_ILi256EEENSA_ILi176EEENSA_ILi128EEEEEENS_10bfloat16_tENS5_IJlSC_lEEESK_SL_NS4_8TiledMMAINS4_8MMA_AtomIJNS4_4SM904GMMA27MMA_64x16x16_F32BF16BF16_SSILNSP_5MajorE0ELSR_0ELNSP_7ScaleInE1ELSS_1EEEEEENS4_6LayoutISD_NS5_IJSC_NSA_ILi0EEESW_EEEEENS5_IJNS4_10UnderscoreESZ_SZ_EEEEENS4_13SM90_TMA_LOADENS4_14ComposedLayoutINS4_7SwizzleILi3ELi4ELi3EEENS4_18smem_ptr_flag_bitsILi16EEENSV_INS5_IJNSA_ILi8EEENSA_ILi64EEEEEENS5_IJS19_SC_EEEEEEEvNS4_8identityENS4_23SM90_TMA_LOAD_MULTICASTES1D_vS1E_EENS_8epilogue10collective6detail29Sm90TmaWarpSpecializedAdapterINS1I_15DefaultEpilogueISK_SL_SL_NS1H_6thread17LinearCombinationISK_Li1EffLNS1M_9ScaleType4KindE0ELNS_15FloatRoundStyleE2ESK_EENS1_15EpilogueDefaultEEEEEvvEEEEvNT_6ParamsE,"",@"SHT_CUDA_INFO"
	.sectionflags	@""
	.align	4


	//----- nvinfo : EIATTR_CUDA_API_VERSION
	.align		4
        /*0000*/ 	.byte	0x04, 0x37
        /*0002*/ 	.short	(.L_21 - .L_20)
.L_20:
        /*0004*/ 	.word	0x00000082


	//----- nvinfo : EIATTR_KPARAM_INFO
	.align		4
.L_21:
        /*0008*/ 	.byte	0x04, 0x17
        /*000a*/ 	.short	(.L_23 - .L_22)
.L_22:
        /*000c*/ 	.word	0x00000000
        /*0010*/ 	.short	0x0000
        /*0012*/ 	.short	0x0070
        /*0014*/ 	.byte	0x00, 0xf0, 0x01, 0x10


	//----- nvinfo : EIATTR_SPARSE_MMA_MASK
	.align		4
.L_23:
        /*0018*/ 	.byte	0x03, 0x50
        /*001a*/ 	.short	0x0000


	//----- nvinfo : EIATTR_MAXREG_COUNT
	.align		4
        /*001c*/ 	.byte	0x03, 0x1b
        /*001e*/ 	.short	0x00a8


	//----- nvinfo : EIATTR_NUM_BARRIERS
	.align		4
        /*0020*/ 	.byte	0x02, 0x4c
        /*0022*/ 	.byte	0x01
	.zero		1


	//----- nvinfo : EIATTR_EXTERNS
	.align		4
        /*0024*/ 	.byte	0x04, 0x0f
        /*0026*/ 	.short	(.L_25 - .L_24)


	//   ....[0]....
	.align		4
.L_24:
        /*0028*/ 	.word	index@(__assertfail)


	//----- nvinfo : EIATTR_ANNOTATIONS
	.align		4
.L_25:
        /*002c*/ 	.byte	0x04, 0x55
        /*002e*/ 	.short	(.L_27 - .L_26)


	//   ....[0]....
.L_26:
        /*0030*/ 	.word	0x00000001
        /*0034*/ 	.byte	0x70, 0x09, 0x00, 0x00, 0x01, 0x00, 0x00, 0x00, 0x70, 0x0e, 0x00, 0x00, 0x01, 0x00, 0x00, 0x00
        /*0044*/ 	.byte	0x80, 0x9f, 0x00, 0x00, 0x01, 0x00, 0x00, 0x00, 0xa0, 0x4f, 0x01, 0x00


	//----- nvinfo : EIATTR_MERCURY_ISA_VERSION
	.align		4
.L_27:
        /*0050*/ 	.byte	0x03, 0x5f
        /*0052*/ 	.short	0x0101


	//----- nvinfo : EIATTR_INT_WARP_WIDE_INSTR_OFFSETS
	.align		4
        /*0054*/ 	.byte	0x04, 0x31
        /*0056*/ 	.short	(.L_29 - .L_28)


	//   ....[0]....
.L_28:
        /*0058*/ 	.word	0x00000440


	//   ....[1]....
        /*005c*/ 	.word	0x00000460


	//   ....[2]....
        /*0060*/ 	.word	0x00000620


	//----- nvinfo : EIATTR_COOP_GROUP_MASK_REGIDS
	.align		4
.L_29:
        /*0064*/ 	.byte	0x04, 0x29
        /*0066*/ 	.short	(.L_31 - .L_30)


	//   ....[0]....
.L_30:
        /*0068*/ 	.word	0xffffffff


	//   ....[1]....
        /*006c*/ 	.word	0xffffffff


	//   ....[2]....
        /*0070*/ 	.word	0xffffffff


	//   ....[3]....
        /*0074*/ 	.word	0xffffffff


	//   ....[4]....
        /*0078*/ 	.word	0xffffffff


	//   ....[5]....
        /*007c*/ 	.word	0xffffffff


	//----- nvinfo : EIATTR_COOP_GROUP_INSTR_OFFSETS
	.align		4
.L_31:
        /*0080*/ 	.byte	0x04, 0x28
        /*0082*/ 	.short	(.L_33 - .L_32)


	//   ....[0]....
.L_32:
        /*0084*/ 	.word	0x00000070


	//   ....[1]....
        /*0088*/ 	.word	0x00000080


	//   ....[2]....
        /*008c*/ 	.word	0x00000140


	//   ....[3]....
        /*0090*/ 	.word	0x000002a0


	//   ....[4]....
        /*0094*/ 	.word	0x000007c0


	//   ....[5]....
        /*0098*/ 	.word	0x00001250


	//----- nvinfo : EIATTR_REG_RECONFIG
	.align		4
.L_33:
        /*009c*/ 	.byte	0x01, 0x54
	.zero		2


	//----- nvinfo : EIATTR_SYSCALL_OFFSETS
	.align		4
        /*00a0*/ 	.byte	0x04, 0x46
        /*00a2*/ 	.short	(.L_35 - .L_34)


	//   ....[0]....
.L_34:
        /*00a4*/ 	.word	0x00001400


	//----- nvinfo : EIATTR_MBARRIER_INSTR_OFFSETS
	.align		4
.L_35:
        /*00a8*/ 	.byte	0x04, 0x39
        /*00aa*/ 	.short	(.L_37 - .L_36)


	//   ....[0]....
.L_36:
        /*00ac*/ 	.word	0x00000240
        /*00b0*/ 	.word	0x000000ff
        /*00b4*/ 	.word	0x00000000
        /*00b8*/ 	.short	0x0100
        /*00ba*/ 	.byte	0x08
	.zero		1


	//   ....[1]....
        /*00bc*/ 	.word	0x00000250
        /*00c0*/ 	.word	0x000000ff
        /*00c4*/ 	.word	0x00000010
        /*00c8*/ 	.short	0x0100
        /*00ca*/ 	.byte	0x08
	.zero		1


	//   ....[2]....
        /*00cc*/ 	.word	0x00000260
        /*00d0*/ 	.word	0x000000ff
        /*00d4*/ 	.word	0x00000008
        /*00d8*/ 	.short	0x0100
        /*00da*/ 	.byte	0x08
	.zero		1


	//   ....[3]....
        /*00dc*/ 	.word	0x00000270
        /*00e0*/ 	.word	0x000000ff
        /*00e4*/ 	.word	0x00000018
        /*00e8*/ 	.short	0x0100
        /*00ea*/ 	.byte	0x08
	.zero		1


	//   ....[4]....
        /*00ec*/ 	.word	0x000006b0
        /*00f0*/ 	.word	0x000000ff
        /*00f4*/ 	.word	0x00000030
        /*00f8*/ 	.short	0x0100
        /*00fa*/ 	.byte	0x06
	.zero		1


	//   ....[5]....
        /*00fc*/ 	.word	0x00000750
        /*0100*/ 	.word	0x000000ff
        /*0104*/ 	.word	0x00000038
        /*0108*/ 	.short	0x0100
        /*010a*/ 	.byte	0x06
	.zero		1


	//   ....[6]....
        /*010c*/ 	.word	0x00001480
        /*0110*/ 	.word	0x00000003
        /*0114*/ 	.word	0x00000000
        /*0118*/ 	.short	0x010a
        /*011a*/ 	.byte	0x3f
	.zero		1


	//   ....[7]....
        /*011c*/ 	.word	0x000014c0
        /*0120*/ 	.word	0x00000003
        /*0124*/ 	.word	0x00000000
        /*0128*/ 	.short	0x010a
        /*012a*/ 	.byte	0x3f
	.zero		1


	//   ....[8]....
        /*012c*/ 	.word	0x00005900
        /*0130*/ 	.word	0x000000ff
        /*0134*/ 	.word	0x00000000
        /*0138*/ 	.short	0x010a
        /*013a*/ 	.byte	0x04
	.zero		1


	//   ....[9]....
        /*013c*/ 	.word	0x00005940
        /*0140*/ 	.word	0x000000ff
        /*0144*/ 	.word	0x00000000
        /*0148*/ 	.short	0x010a
        /*014a*/ 	.byte	0x04
	.zero		1


	//   ....[10]....
        /*014c*/ 	.word	0x00009d90
        /*0150*/ 	.word	0x00000005
        /*0154*/ 	.word	0x00000000
        /*0158*/ 	.short	0x0101
        /*015a*/ 	.byte	0x3f
	.zero		1


	//   ....[11]....
        /*015c*/ 	.word	0x00009f40
        /*0160*/ 	.word	0x00000003
        /*0164*/ 	.word	0x00000000
        /*0168*/ 	.short	0x0101
        /*016a*/ 	.byte	0x3f
	.zero		1


	//   ....[12]....
        /*016c*/ 	.word	0x000158d0
        /*0170*/ 	.word	0x0000000f
        /*0174*/ 	.word	0x00000010
        /*0178*/ 	.short	0x010a
        /*017a*/ 	.byte	0x3f
	.zero		1


	//   ....[13]....
        /*017c*/ 	.word	0x00015d70
        /*0180*/ 	.word	0x00000003
        /*0184*/ 	.word	0x00000038
        /*0188*/ 	.short	0x0101
        /*018a*/ 	.byte	0x3f
	.zero		1


	//   ....[14]....
        /*018c*/ 	.word	0x000164a0
        /*0190*/ 	.word	0x00000007
        /*0194*/ 	.word	0x00000000
        /*0198*/ 	.short	0x010a
        /*019a*/ 	.byte	0x3f
	.zero		1


	//   ....[15]....
        /*019c*/ 	.word	0x00016520
        /*01a0*/ 	.word	0x00000003
        /*01a4*/ 	.word	0x00000000
        /*01a8*/ 	.short	0x010a
        /*01aa*/ 	.byte	0x3f
	.zero		1


	//   ....[16]....
        /*01ac*/ 	.word	0x00016580
        /*01b0*/ 	.word	0x00000003
        /*01b4*/ 	.word	0x00000000
        /*01b8*/ 	.short	0x010a
        /*01ba*/ 	.byte	0x3f
	.zero		1


	//   ....[17]....
        /*01bc*/ 	.word	0x000165e0
        /*01c0*/ 	.word	0x00000006
        /*01c4*/ 	.word	0x00000000
        /*01c8*/ 	.short	0x010a
        /*01ca*/ 	.byte	0x3f
	.zero		1


	//   ....[18]....
        /*01cc*/ 	.word	0x000166b0
        /*01d0*/ 	.word	0x0000000f
        /*01d4*/ 	.word	0x00000010
        /*01d8*/ 	.short	0x010a
        /*01da*/ 	.byte	0x3f
	.zero		1


	//   ....[19]....
        /*01dc*/ 	.word	0x00016780
        /*01e0*/ 	.word	0x00000007
        /*01e4*/ 	.word	0x00000000
        /*01e8*/ 	.short	0x010a
        /*01ea*/ 	.byte	0x3f
	.zero		1


	//----- nvinfo : EIATTR_NUM_MBARRIERS
	.align		4
.L_37:
        /*01ec*/ 	.byte	0x03, 0x38
        /*01ee*/ 	.short	0x0006


	//----- nvinfo : EIATTR_EXIT_INSTR_OFFSETS
	.align		4
        /*01f0*/ 	.byte	0x04, 0x1c
        /*01f2*/ 	.short	(.L_39 - .L_38)


	//   ....[0]....
.L_38:
        /*01f4*/ 	.word	0x00000910


	//   ....[1]....
        /*01f8*/ 	.word	0x00001160


	//   ....[2]....
        /*01fc*/ 	.word	0x00014fd0


	//   ....[3]....
        /*0200*/ 	.word	0x00015560


	//   ....[4]....
        /*0204*/ 	.word	0x00016570


	//----- nvinfo : EIATTR_MAX_THREADS
	.align		4
.L_39:
        /*0208*/ 	.byte	0x04, 0x05
        /*020a*/ 	.short	(.L_41 - .L_40)
.L_40:
        /*020c*/ 	.word	0x00000180
        /*0210*/ 	.word	0x00000001
        /*0214*/ 	.word	0x00000001


	//----- nvinfo : EIATTR_CRS_STACK_SIZE
	.align		4
.L_41:
        /*0218*/ 	.byte	0x04, 0x1e
        /*021a*/ 	.short	(.L_43 - .L_42)
.L_42:
        /*021c*/ 	.word	0x00000000


	//----- nvinfo : EIATTR_CBANK_PARAM_SIZE
	.align		4
.L_43:
        /*0220*/ 	.byte	0x03, 0x19
        /*0222*/ 	.short	0x0470


	//----- nvinfo : EIATTR_PARAM_CBANK
	.align		4
        /*0224*/ 	.byte	0x04, 0x0a
        /*0226*/ 	.short	(.L_45 - .L_44)
	.align		4
.L_44:
        /*0228*/ 	.word	index@(.nv.constant0._ZN7cutlass13device_kernelINS_4gemm6kernel13GemmUniversalIN4cute5tupleIJiiiiEEENS1_10collective13CollectiveMmaINS1_34MainloopSm90TmaGmmaWarpSpecializedILi2ENS5_IJNS4_1CILi2EEENSA_ILi1EEESC_EEENS1_35KernelTmaWarpSpecializedCooperativeEEENS5_IJNSA_ILi256EEENSA_ILi176EEENSA_ILi128EEEEEENS_10bfloat16_tENS5_IJlSC_lEEESK_SL_NS4_8TiledMMAINS4_8MMA_AtomIJNS4_4SM904GMMA27MMA_64x16x16_F32BF16BF16_SSILNSP_5MajorE0ELSR_0ELNSP_7ScaleInE1ELSS_1EEEEEENS4_6LayoutISD_NS5_IJSC_NSA_ILi0EEESW_EEEEENS5_IJNS4_10UnderscoreESZ_SZ_EEEEENS4_13SM90_TMA_LOADENS4_14ComposedLayoutINS4_7SwizzleILi3ELi4ELi3EEENS4_18smem_ptr_flag_bitsILi16EEENSV_INS5_IJNSA_ILi8EEENSA_ILi64EEEEEENS5_IJS19_SC_EEEEEEEvNS4_8identityENS4_23SM90_TMA_LOAD_MULTICASTES1D_vS1E_EENS_8epilogue10collective6detail29Sm90TmaWarpSpecializedAdapterINS1I_15DefaultEpilogueISK_SL_SL_NS1H_6thread17LinearCombinationISK_Li1EffLNS1M_9ScaleType4KindE0ELNS_15FloatRoundStyleE2ESK_EENS1_15EpilogueDefaultEEEEEvvEEEEvNT_6ParamsE)
        /*022c*/ 	.short	0x0210
        /*022e*/ 	.short	0x0470


	//----- nvinfo : EIATTR_SW_WAR
	.align		4
.L_45:
        /*0230*/ 	.byte	0x04, 0x36
        /*0232*/ 	.short	(.L_47 - .L_46)
.L_46:
        /*0234*/ 	.word	0x00000008
.L_47:


//--------------------- .nv.callgraph             --------------------------
	.section	.nv.callgraph,"",@"SHT_CUDA_CALLGRAPH"
	.align	4
	.sectionentsize	8
	.align		4
        /*0000*/ 	.word	0x00000000
	.align		4
        /*0004*/ 	.word	0xffffffff
	.align		4
        /*0008*/ 	.word	index@(_ZN7cutlass13device_kernelINS_4gemm6kernel13GemmUniversalIN4cute5tupleIJiiiiEEENS1_10collective13CollectiveMmaINS1_34MainloopSm90TmaGmmaWarpSpecializedILi2ENS5_IJNS4_1CILi2EEENSA_ILi1EEESC_EEENS1_35KernelTmaWarpSpecializedCooperativeEEENS5_IJNSA_ILi256EEENSA_ILi176EEENSA_ILi128EEEEEENS_10bfloat16_tENS5_IJlSC_lEEESK_SL_NS4_8TiledMMAINS4_8MMA_AtomIJNS4_4SM904GMMA27MMA_64x16x16_F32BF16BF16_SSILNSP_5MajorE0ELSR_0ELNSP_7ScaleInE1ELSS_1EEEEEENS4_6LayoutISD_NS5_IJSC_NSA_ILi0EEESW_EEEEENS5_IJNS4_10UnderscoreESZ_SZ_EEEEENS4_13SM90_TMA_LOADENS4_14ComposedLayoutINS4_7SwizzleILi3ELi4ELi3EEENS4_18smem_ptr_flag_bitsILi16EEENSV_INS5_IJNSA_ILi8EEENSA_ILi64EEEEEENS5_IJS19_SC_EEEEEEEvNS4_8identityENS4_23SM90_TMA_LOAD_MULTICASTES1D_vS1E_EENS_8epilogue10collective6detail29Sm90TmaWarpSpecializedAdapterINS1I_15DefaultEpilogueISK_SL_SL_NS1H_6thread17LinearCombinationISK_Li1EffLNS1M_9ScaleType4KindE0ELNS_15FloatRoundStyleE2ESK_EENS1_15EpilogueDefaultEEEEEvvEEEEvNT_6ParamsE)
	.align		4
        /*000c*/ 	.word	index@(__assertfail)
	.align		4
        /*0010*/ 	.word	0x00000000
	.align		4
        /*0014*/ 	.word	0xfffffffe
	.align		4
        /*0018*/ 	.word	0x00000000
	.align		4
        /*001c*/ 	.word	0xfffffffd
	.align		4
        /*0020*/ 	.word	0x00000000
	.align		4
        /*0024*/ 	.word	0xfffffffc


//--------------------- .nv.constant4             --------------------------
	.section	.nv.constant4,"a",@progbits
	.align	8
	.align		8
.nv.constant4:
        /*0000*/ 	.dword	__assertfail
	.align		8
        /*0008*/ 	.dword	__unnamed_1
	.align		8
        /*0010*/ 	.dword	_ZN39_INTERNAL_9d86fb3b_4_k_cu_30d45cb3_29394cuda3std3__45__cpo5beginE
	.align		8
        /*0018*/ 	.dword	_ZN39_INTERNAL_9d86fb3b_4_k_cu_30d45cb3_29394cuda3std3__45__cpo3endE
	.align		8
        /*0020*/ 	.dword	_ZN39_INTERNAL_9d86fb3b_4_k_cu_30d45cb3_29394cuda3std3__45__cpo6cbeginE
	.align		8
        /*0028*/ 	.dword	_ZN39_INTERNAL_9d86fb3b_4_k_cu_30d45cb3_29394cuda3std3__45__cpo4cendE
	.align		8
        /*0030*/ 	.dword	_ZN39_INTERNAL_9d86fb3b_4_k_cu_30d45cb3_29394cuda3std3__441_GLOBAL__N__9d86fb3b_4_k_cu_30d45cb3_29396ignoreE
	.align		8
        /*0038*/ 	.dword	_ZN39_INTERNAL_9d86fb3b_4_k_cu_30d45cb3_29394cuda3std3__419piecewise_constructE
	.align		8
        /*0040*/ 	.dword	_ZN39_INTERNAL_9d86fb3b_4_k_cu_30d45cb3_29394cuda3std3__48in_placeE
	.align		8
        /*0048*/ 	.dword	_ZN39_INTERNAL_9d86fb3b_4_k_cu_30d45cb3_29394cuda3std6ranges3__45__cpo4swapE
	.align		8
        /*0050*/ 	.dword	_ZN39_INTERNAL_9d86fb3b_4_k_cu_30d45cb3_29394cuda3std6ranges3__45__cpo9iter_moveE
	.align		8
        /*0058*/ 	.dword	_ZN39_INTERNAL_9d86fb3b_4_k_cu_30d45cb3_29394cute7productE
	.align		8
        /*0060*/ 	.dword	_ZN39_INTERNAL_9d86fb3b_4_k_cu_30d45cb3_29394cute1_E
	.align		8
        /*0068*/ 	.dword	$str$22
	.align		8
        /*0070*/ 	.dword	$str$23


//--------------------- .text._ZN7cutlass13device_kernelINS_4gemm6kernel13GemmUniversalIN4cute5tupleIJiiiiEEENS1_10collective13CollectiveMmaINS1_34MainloopSm90TmaGmmaWarpSpecializedILi2ENS5_IJNS4_1CILi2EEENSA_ILi1EEESC_EEENS1_35KernelTmaWarpSpecializedCooperativeEEENS5_IJNSA_ILi256EEENSA_ILi176EEENSA_ILi128EEEEEENS_10bfloat16_tENS5_IJlSC_lEEESK_SL_NS4_8TiledMMAINS4_8MMA_AtomIJNS4_4SM904GMMA27MMA_64x16x16_F32BF16BF16_SSILNSP_5MajorE0ELSR_0ELNSP_7ScaleInE1ELSS_1EEEEEENS4_6LayoutISD_NS5_IJSC_NSA_ILi0EEESW_EEEEENS5_IJNS4_10UnderscoreESZ_SZ_EEEEENS4_13SM90_TMA_LOADENS4_14ComposedLayoutINS4_7SwizzleILi3ELi4ELi3EEENS4_18smem_ptr_flag_bitsILi16EEENSV_INS5_IJNSA_ILi8EEENSA_ILi64EEEEEENS5_IJS19_SC_EEEEEEEvNS4_8identityENS4_23SM90_TMA_LOAD_MULTICASTES1D_vS1E_EENS_8epilogue10collective6detail29Sm90TmaWarpSpecializedAdapterINS1I_15DefaultEpilogueISK_SL_SL_NS1H_6thread17LinearCombinationISK_Li1EffLNS1M_9ScaleType4KindE0ELNS_15FloatRoundStyleE2ESK_EENS1_15EpilogueDefaultEEEEEvvEEEEvNT_6ParamsE --------------------------
	.section	.text._ZN7cutlass13device_kernelINS_4gemm6kernel13GemmUniversalIN4cute5tupleIJiiiiEEENS1_10collective13CollectiveMmaINS1_34MainloopSm90TmaGmmaWarpSpecializedILi2ENS5_IJNS4_1CILi2EEENSA_ILi1EEESC_EEENS1_35KernelTmaWarpSpecializedCooperativeEEENS5_IJNSA_ILi256EEENSA_ILi176EEENSA_ILi128EEEEEENS_10bfloat16_tENS5_IJlSC_lEEESK_SL_NS4_8TiledMMAINS4_8MMA_AtomIJNS4_4SM904GMMA27MMA_64x16x16_F32BF16BF16_SSILNSP_5MajorE0ELSR_0ELNSP_7ScaleInE1ELSS_1EEEEEENS4_6LayoutISD_NS5_IJSC_NSA_ILi0EEESW_EEEEENS5_IJNS4_10UnderscoreESZ_SZ_EEEEENS4_13SM90_TMA_LOADENS4_14ComposedLayoutINS4_7SwizzleILi3ELi4ELi3EEENS4_18smem_ptr_flag_bitsILi16EEENSV_INS5_IJNSA_ILi8EEENSA_ILi64EEEEEENS5_IJS19_SC_EEEEEEEvNS4_8identityENS4_23SM90_TMA_LOAD_MULTICASTES1D_vS1E_EENS_8epilogue10collective6detail29Sm90TmaWarpSpecializedAdapterINS1I_15DefaultEpilogueISK_SL_SL_NS1H_6thread17LinearCombinationISK_Li1EffLNS1M_9ScaleType4KindE0ELNS_15FloatRoundStyleE2ESK_EENS1_15EpilogueDefaultEEEEEvvEEEEvNT_6ParamsE,"ax",@progbits
	.align	128
.text._ZN7cutlass13device_kernelINS_4gemm6kernel13GemmUniversalIN4cute5tupleIJiiiiEEENS1_10collective13CollectiveMmaINS1_34MainloopSm90TmaGmmaWarpSpecializedILi2ENS5_IJNS4_1CILi2EEENSA_ILi1EEESC_EEENS1_35KernelTmaWarpSpecializedCooperativeEEENS5_IJNSA_ILi256EEENSA_ILi176EEENSA_ILi128EEEEEENS_10bfloat16_tENS5_IJlSC_lEEESK_SL_NS4_8TiledMMAINS4_8MMA_AtomIJNS4_4SM904GMMA27MMA_64x16x16_F32BF16BF16_SSILNSP_5MajorE0ELSR_0ELNSP_7ScaleInE1ELSS_1EEEEEENS4_6LayoutISD_NS5_IJSC_NSA_ILi0EEESW_EEEEENS5_IJNS4_10UnderscoreESZ_SZ_EEEEENS4_13SM90_TMA_LOADENS4_14ComposedLayoutINS4_7SwizzleILi3ELi4ELi3EEENS4_18smem_ptr_flag_bitsILi16EEENSV_INS5_IJNSA_ILi8EEENSA_ILi64EEEEEENS5_IJS19_SC_EEEEEEEvNS4_8identityENS4_23SM90_TMA_LOAD_MULTICASTES1D_vS1E_EENS_8epilogue10collective6detail29Sm90TmaWarpSpecializedAdapterINS1I_15DefaultEpilogueISK_SL_SL_NS1H_6thread17LinearCombinationISK_Li1EffLNS1M_9ScaleType4KindE0ELNS_15FloatRoundStyleE2ESK_EENS1_15EpilogueDefaultEEEEEvvEEEEvNT_6ParamsE:
        .type           _ZN7cutlass13device_kernelINS_4gemm6kernel13GemmUniversalIN4cute5tupleIJiiiiEEENS1_10collective13CollectiveMmaINS1_34MainloopSm90TmaGmmaWarpSpecializedILi2ENS5_IJNS4_1CILi2EEENSA_ILi1EEESC_EEENS1_35KernelTmaWarpSpecializedCooperativeEEENS5_IJNSA_ILi256EEENSA_ILi176EEENSA_ILi128EEEEEENS_10bfloat16_tENS5_IJlSC_lEEESK_SL_NS4_8TiledMMAINS4_8MMA_AtomIJNS4_4SM904GMMA27MMA_64x16x16_F32BF16BF16_SSILNSP_5MajorE0ELSR_0ELNSP_7ScaleInE1ELSS_1EEEEEENS4_6LayoutISD_NS5_IJSC_NSA_ILi0EEESW_EEEEENS5_IJNS4_10UnderscoreESZ_SZ_EEEEENS4_13SM90_TMA_LOADENS4_14ComposedLayoutINS4_7SwizzleILi3ELi4ELi3EEENS4_18smem_ptr_flag_bitsILi16EEENSV_INS5_IJNSA_ILi8EEENSA_ILi64EEEEEENS5_IJS19_SC_EEEEEEEvNS4_8identityENS4_23SM90_TMA_LOAD_MULTICASTES1D_vS1E_EENS_8epilogue10collective6detail29Sm90TmaWarpSpecializedAdapterINS1I_15DefaultEpilogueISK_SL_SL_NS1H_6thread17LinearCombinationISK_Li1EffLNS1M_9ScaleType4KindE0ELNS_15FloatRoundStyleE2ESK_EENS1_15EpilogueDefaultEEEEEvvEEEEvNT_6ParamsE,@function
        .size           _ZN7cutlass13device_kernelINS_4gemm6kernel13GemmUniversalIN4cute5tupleIJiiiiEEENS1_10collective13CollectiveMmaINS1_34MainloopSm90TmaGmmaWarpSpecializedILi2ENS5_IJNS4_1CILi2EEENSA_ILi1EEESC_EEENS1_35KernelTmaWarpSpecializedCooperativeEEENS5_IJNSA_ILi256EEENSA_ILi176EEENSA_ILi128EEEEEENS_10bfloat16_tENS5_IJlSC_lEEESK_SL_NS4_8TiledMMAINS4_8MMA_AtomIJNS4_4SM904GMMA27MMA_64x16x16_F32BF16BF16_SSILNSP_5MajorE0ELSR_0ELNSP_7ScaleInE1ELSS_1EEEEEENS4_6LayoutISD_NS5_IJSC_NSA_ILi0EEESW_EEEEENS5_IJNS4_10UnderscoreESZ_SZ_EEEEENS4_13SM90_TMA_LOADENS4_14ComposedLayoutINS4_7SwizzleILi3ELi4ELi3EEENS4_18smem_ptr_flag_bitsILi16EEENSV_INS5_IJNSA_ILi8EEENSA_ILi64EEEEEENS5_IJS19_SC_EEEEEEEvNS4_8identityENS4_23SM90_TMA_LOAD_MULTICASTES1D_vS1E_EENS_8epilogue10collective6detail29Sm90TmaWarpSpecializedAdapterINS1I_15DefaultEpilogueISK_SL_SL_NS1H_6thread17LinearCombinationISK_Li1EffLNS1M_9ScaleType4KindE0ELNS_15FloatRoundStyleE2ESK_EENS1_15EpilogueDefaultEEEEEvvEEEEvNT_6ParamsE,(.L_x_415 - _ZN7cutlass13device_kernelINS_4gemm6kernel13GemmUniversalIN4cute5tupleIJiiiiEEENS1_10collective13CollectiveMmaINS1_34MainloopSm90TmaGmmaWarpSpecializedILi2ENS5_IJNS4_1CILi2EEENSA_ILi1EEESC_EEENS1_35KernelTmaWarpSpecializedCooperativeEEENS5_IJNSA_ILi256EEENSA_ILi176EEENSA_ILi128EEEEEENS_10bfloat16_tENS5_IJlSC_lEEESK_SL_NS4_8TiledMMAINS4_8MMA_AtomIJNS4_4SM904GMMA27MMA_64x16x16_F32BF16BF16_SSILNSP_5MajorE0ELSR_0ELNSP_7ScaleInE1ELSS_1EEEEEENS4_6LayoutISD_NS5_IJSC_NSA_ILi0EEESW_EEEEENS5_IJNS4_10UnderscoreESZ_SZ_EEEEENS4_13SM90_TMA_LOADENS4_14ComposedLayoutINS4_7SwizzleILi3ELi4ELi3EEENS4_18smem_ptr_flag_bitsILi16EEENSV_INS5_IJNSA_ILi8EEENSA_ILi64EEEEEENS5_IJS19_SC_EEEEEEEvNS4_8identityENS4_23SM90_TMA_LOAD_MULTICASTES1D_vS1E_EENS_8epilogue10collective6detail29Sm90TmaWarpSpecializedAdapterINS1I_15DefaultEpilogueISK_SL_SL_NS1H_6thread17LinearCombinationISK_Li1EffLNS1M_9ScaleType4KindE0ELNS_15FloatRoundStyleE2ESK_EENS1_15EpilogueDefaultEEEEEvvEEEEvNT_6ParamsE)
        .other          _ZN7cutlass13device_kernelINS_4gemm6kernel13GemmUniversalIN4cute5tupleIJiiiiEEENS1_10collective13CollectiveMmaINS1_34MainloopSm90TmaGmmaWarpSpecializedILi2ENS5_IJNS4_1CILi2EEENSA_ILi1EEESC_EEENS1_35KernelTmaWarpSpecializedCooperativeEEENS5_IJNSA_ILi256EEENSA_ILi176EEENSA_ILi128EEEEEENS_10bfloat16_tENS5_IJlSC_lEEESK_SL_NS4_8TiledMMAINS4_8MMA_AtomIJNS4_4SM904GMMA27MMA_64x16x16_F32BF16BF16_SSILNSP_5MajorE0ELSR_0ELNSP_7ScaleInE1ELSS_1EEEEEENS4_6LayoutISD_NS5_IJSC_NSA_ILi0EEESW_EEEEENS5_IJNS4_10UnderscoreESZ_SZ_EEEEENS4_13SM90_TMA_LOADENS4_14ComposedLayoutINS4_7SwizzleILi3ELi4ELi3EEENS4_18smem_ptr_flag_bitsILi16EEENSV_INS5_IJNSA_ILi8EEENSA_ILi64EEEEEENS5_IJS19_SC_EEEEEEEvNS4_8identityENS4_23SM90_TMA_LOAD_MULTICASTES1D_vS1E_EENS_8epilogue10collective6detail29Sm90TmaWarpSpecializedAdapterINS1I_15DefaultEpilogueISK_SL_SL_NS1H_6thread17LinearCombinationISK_Li1EffLNS1M_9ScaleType4KindE0ELNS_15FloatRoundStyleE2ESK_EENS1_15EpilogueDefaultEEEEEvvEEEEvNT_6ParamsE,@"STO_CUDA_ENTRY STV_DEFAULT"
_ZN7cutlass13device_kernelINS_4gemm6kernel13GemmUniversalIN4cute5tupleIJiiiiEEENS1_10collective13CollectiveMmaINS1_34MainloopSm90TmaGmmaWarpSpecializedILi2ENS5_IJNS4_1CILi2EEENSA_ILi1EEESC_EEENS1_35KernelTmaWarpSpecializedCooperativeEEENS5_IJNSA_ILi256EEENSA_ILi176EEENSA_ILi128EEEEEENS_10bfloat16_tENS5_IJlSC_lEEESK_SL_NS4_8TiledMMAINS4_8MMA_AtomIJNS4_4SM904GMMA27MMA_64x16x16_F32BF16BF16_SSILNSP_5MajorE0ELSR_0ELNSP_7ScaleInE1ELSS_1EEEEEENS4_6LayoutISD_NS5_IJSC_NSA_ILi0EEESW_EEEEENS5_IJNS4_10UnderscoreESZ_SZ_EEEEENS4_13SM90_TMA_LOADENS4_14ComposedLayoutINS4_7SwizzleILi3ELi4ELi3EEENS4_18smem_ptr_flag_bitsILi16EEENSV_INS5_IJNSA_ILi8EEENSA_ILi64EEEEEENS5_IJS19_SC_EEEEEEEvNS4_8identityENS4_23SM90_TMA_LOAD_MULTICASTES1D_vS1E_EENS_8epilogue10collective6detail29Sm90TmaWarpSpecializedAdapterINS1I_15DefaultEpilogueISK_SL_SL_NS1H_6thread17LinearCombinationISK_Li1EffLNS1M_9ScaleType4KindE0ELNS_15FloatRoundStyleE2ESK_EENS1_15EpilogueDefaultEEEEEvvEEEEvNT_6ParamsE:
[----:B------:R-:W0:Y:S02]  /*0000*/  LDC R1, c[0x0][0x28] ;  /* 0x00000a00ff017b82 */ /* 0x000e240000000800 */
[----:B0-----:R-:W-:Y:S01]  /*0010*/  VIADD R1, R1, 0xfffffff8 ;  /* 0xfffffff801017836 */ /* 0x001fe20000000000 */
[----:B------:R-:W0:Y:S01]  /*0020*/  S2R R6, SR_TID.X ;  /* 0x0000000000067919 */ /* 0x000e220000002100 */
[----:B------:R-:W-:Y:S01]  /*0030*/  ELECT P0, URZ, PT ;  /* 0x00000000003f782f */ /* 0x000fe20003800000 */
[----:B------:R-:W-:Y:S01]  /*0040*/  BSSY B0, `(.L_x_0) ;  /* 0x000000f000007945 */ /* 0x000fe20003800000 */
[--C-:B0-----:R-:W-:Y:S02]  /*0050*/  SHF.R.U32.HI R0, RZ, 0x5, R6.reuse ;  /* 0x00000005ff007819 */ /* 0x101fe40000011606 */
[----:B------:R-:W-:-:S03]  /*0060*/  SHF.R.U32.HI R3, RZ, 0x7, R6 ;  /* 0x00000007ff037819 */ /* 0x000fc60000011606 */
[----:B------:R-:W0:Y:S04]  /*0070*/  SHFL.IDX PT, R2, R0, RZ, 0x1f ;  /* 0x00001fff00027589 */ /* 0x000e2800000e0000 */
[----:B------:R1:W2:Y:S01]  /*0080*/  SHFL.IDX PT, R5, R3, RZ, 0x1f ;  /* 0x00001fff03057589 */ /* 0x0002a200000e0000 */
[----:B0-----:R-:W-:-:S13]  /*0090*/  ISETP.NE.OR P0, PT, R2, RZ, !P0 ;  /* 0x000000ff0200720c */ /* 0x001fda0004705670 */
[----:B-12---:R-:W-:Y:S05]  /*00a0*/  @P0 BRA `(.L_x_1) ;  /* 0x0000000000200947 */ /* 0x006fea0003800000 */
[----:B------:R-:W-:Y:S02]  /*00b0*/  ULDC.64 UR4, c[0x0][0x198] ;  /* 0x0000660000047ab9 */ /* 0x000fe40000000a00 */
[----:B------:R-:W-:Y:S02]  /*00c0*/  UIADD3 UR6, UP0, UR4, 0xf0, URZ ;  /* 0x000000f004067890 */ /* 0x000fe4000ff1e03f */
[----:B------:R-:W-:Y:S02]  /*00d0*/  UIADD3 UR4, UP1, UR4, 0x1f0, URZ ;  /* 0x000001f004047890 */ /* 0x000fe4000ff3e03f */
[----:B------:R-:W-:Y:S02]  /*00e0*/  UIADD3.X UR7, URZ, UR5, URZ, UP0, !UPT ;  /* 0x000000053f077290 */ /* 0x000fe400087fe43f */
[----:B------:R-:W-:-:S07]  /*00f0*/  UIADD3.X UR5, URZ, UR5, URZ, UP1, !UPT ;  /* 0x000000053f057290 */ /* 0x000fce0008ffe43f */
[----:B------:R0:W-:Y:S02]  /*0100*/  UTMACCTL.PF [UR6] ;  /* 0x00000000060079b9 */ /* 0x0001e40008040000 */
[----:B------:R0:W-:Y:S02]  /*0110*/  UTMACCTL.PF [UR4] ;  /* 0x00000000040079b9 */ /* 0x0001e40008040000 */
[----:B0-----:R-:W-:Y:S01]  /*0120*/  NOP ;  /* 0x0000000000007918 */ /* 0x001fe20000000000 */
.L_x_1:
[----:B------:R-:W-:Y:S05]  /*0130*/  BSYNC B0 ;  /* 0x0000000000007941 */ /* 0x000fea0003800000 */
.L_x_0:
[----:B------:R-:W0:Y:S02]  /*0140*/  SHFL.IDX PT, R3, R0, RZ, 0x1f ;  /* 0x00001fff00037589 */ /* 0x000e2400000e0000 */
[----:B0-----:R-:W-:-:S13]  /*0150*/  ISETP.NE.AND P0, PT, R3, RZ, PT ;  /* 0x000000ff0300720c */ /* 0x001fda0003f05270 */
[----:B------:R-:W-:Y:S05]  /*0160*/  @P0 BRA `(.L_x_2) ;  /* 0x0000000000480947 */ /* 0x000fea0003800000 */
[----:B------:R-:W0:Y:S01]  /*0170*/  S2UR UR8, SR_CgaCtaId ;  /* 0x00000000000879c3 */ /* 0x000e220000008800 */
[----:B------:R-:W-:Y:S01]  /*0180*/  UMOV UR4, 0x400 ;  /* 0x0000040000047882 */ /* 0x000fe20000000000 */
[----:B------:R-:W-:Y:S01]  /*0190*/  UMOV UR5, 0x1 ;  /* 0x0000000100057882 */ /* 0x000fe20000000000 */
[----:B------:R-:W-:Y:S01]  /*01a0*/  UMOV UR6, 0x4 ;  /* 0x0000000400067882 */ /* 0x000fe20000000000 */
[----:B------:R-:W-:Y:S01]  /*01b0*/  ELECT P0, URZ, PT ;  /* 0x00000000003f782f */ /* 0x000fe20003800000 */
[----:B------:R-:W-:-:S04]  /*01c0*/  UIADD3 UR6, -UR6, 0x100000, URZ ;  /* 0x0010000006067890 */ /* 0x000fc8000fffe13f */
[----:B------:R-:W-:Y:S02]  /*01d0*/  USHF.L.U32 UR7, UR6, 0xb, URZ ;  /* 0x0000000b06077899 */ /* 0x000fe4000800063f */
[----:B------:R-:W-:Y:S02]  /*01e0*/  USHF.L.U32 UR6, UR6, 0x1, URZ ;  /* 0x0000000106067899 */ /* 0x000fe4000800063f */
[----:B0-----:R-:W-:Y:S02]  /*01f0*/  ULEA UR8, UR8, UR4, 0x18 ;  /* 0x0000000408087291 */ /* 0x001fe4000f8ec03f */
[----:B------:R-:W-:-:S04]  /*0200*/  UIADD3 UR4, -UR5, 0x100000, URZ ;  /* 0x0010000005047890 */ /* 0x000fc8000fffe13f */
[----:B------:R-:W-:Y:S02]  /*0210*/  USHF.L.U32 UR5, UR4, 0xb, URZ ;  /* 0x0000000b04057899 */ /* 0x000fe4000800063f */
[----:B------:R-:W-:Y:S01]  /*0220*/  USHF.L.U32 UR4, UR4, 0x1, URZ ;  /* 0x0000000104047899 */ /* 0x000fe2000800063f */
[----:B------:R-:W0:Y:S11]  /*0230*/  FENCE.VIEW.ASYNC.S ;  /* 0x00000000000073c6 */ /* 0x000e360000000000 */
[----:B0-----:R0:W1:Y:S01]  /*0240*/  SYNCS.EXCH.64 URZ, [UR8], UR4 ;  /* 0x00000004083f75b2 */ /* 0x0010620008000100 */
[----:B------:R0:W2:Y:S01]  /*0250*/  SYNCS.EXCH.64 URZ, [UR8+0x10], UR6 ;  /* 0x00001006083f75b2 */ /* 0x0000a20008000100 */
[----:B------:R0:W3:Y:S01]  /*0260*/  SYNCS.EXCH.64 URZ, [UR8+0x8], UR4 ;  /* 0x00000804083f75b2 */ /* 0x0000e20008000100 */
[----:B------:R0:W4:Y:S01]  /*0270*/  SYNCS.EXCH.64 URZ, [UR8+0x18], UR6 ;  /* 0x00001806083f75b2 */ /* 0x0001220008000100 */
[----:B------:R-:W-:Y:S01]  /*0280*/  NOP ;  /* 0x0000000000007918 */ /* 0x000fe20000000000 */
.L_x_2:
[----:B------:R-:W-:Y:S01]  /*0290*/  SHF.R.S32.HI R4, RZ, 0x1f, R6 ;  /* 0x0000001fff047819 */ /* 0x000fe20000011406 */
[----:B------:R-:W5:Y:S01]  /*02a0*/  SHFL.IDX PT, R0, R0, RZ, 0x1f ;  /* 0x00001fff00007589 */ /* 0x000f6200000e0000 */
[----:B0-----:R-:W0:Y:S01]  /*02b0*/  S2UR UR8, SR_CTAID.X ;  /* 0x00000000000879c3 */ /* 0x001e220000002500 */
[----:B------:R-:W-:Y:S02]  /*02c0*/  ELECT P0, URZ, PT ;  /* 0x00000000003f782f */ /* 0x000fe40003800000 */
[----:B------:R-:W-:Y:S01]  /*02d0*/  LEA.HI R4, R4, R6, RZ, 0x7 ;  /* 0x0000000604047211 */ /* 0x000fe200078f38ff */
[----:B------:R-:W-:Y:S01]  /*02e0*/  ULDC UR4, c[0x0][0x150] ;  /* 0x0000540000047ab9 */ /* 0x000fe20000000800 */
[----:B------:R-:W-:Y:S01]  /*02f0*/  SHF.R.S32.HI R8, RZ, 0x1f, R3 ;  /* 0x0000001fff087819 */ /* 0x000fe20000011403 */
[----:B------:R-:W-:Y:S01]  /*0300*/  NOP ;  /* 0x0000000000007918 */ /* 0x000fe20000000000 */
[----:B------:R-:W-:Y:S01]  /*0310*/  LOP3.LUT R4, R4, 0xffffff80, RZ, 0xc0, !PT ;  /* 0xffffff8004047812 */ /* 0x000fe200078ec0ff */
[----:B------:R-:W-:Y:S01]  /*0320*/  NOP ;  /* 0x0000000000007918 */ /* 0x000fe20000000000 */
[----:B------:R-:W-:Y:S01]  /*0330*/  LEA.HI R8, R8, R3, RZ, 0x2 ;  /* 0x0000000308087211 */ /* 0x000fe200078f10ff */
[----:B------:R-:W1:Y:S01]  /*0340*/  LDC R10, c[0x0][0x144] ;  /* 0x00005100ff0a7b82 */ /* 0x000e620000000800 */
[----:B------:R-:W-:Y:S01]  /*0350*/  ISETP.NE.AND P3, PT, R5, RZ, PT ;  /* 0x000000ff0500720c */ /* 0x000fe20003f65270 */
[----:B------:R-:W-:Y:S01]  /*0360*/  IMAD.IADD R6, R6, 0x1, -R4 ;  /* 0x0000000106067824 */ /* 0x000fe200078e0a04 */
[----:B------:R-:W-:Y:S01]  /*0370*/  LOP3.LUT R8, R8, 0x3ffffffc, RZ, 0xc0, !PT ;  /* 0x3ffffffc08087812 */ /* 0x000fe200078ec0ff */
[----:B------:R-:W2:Y:S03]  /*0380*/  S2R R4, SR_CTAID.Y ;  /* 0x0000000000047919 */ /* 0x000ea60000002600 */
[----:B------:R-:W-:Y:S01]  /*0390*/  SHF.R.S32.HI R7, RZ, 0x1f, R6 ;  /* 0x0000001fff077819 */ /* 0x000fe20000011406 */
[----:B------:R-:W-:Y:S01]  /*03a0*/  IMAD.IADD R8, R3, 0x1, -R8 ;  /* 0x0000000103087824 */ /* 0x000fe200078e0a08 */
[----:B------:R-:W3:Y:S02]  /*03b0*/  LDC R13, c[0x0][0x140] ;  /* 0x00005000ff0d7b82 */ /* 0x000ee40000000800 */
[----:B------:R-:W-:-:S02]  /*03c0*/  LEA.HI R7, R7, R6, RZ, 0x3 ;  /* 0x0000000607077211 */ /* 0x000fc400078f18ff */
[----:B-----5:R-:W-:Y:S02]  /*03d0*/  ISETP.NE.OR P0, PT, R0, RZ, !P0 ;  /* 0x000000ff0000720c */ /* 0x020fe40004705670 */
[--C-:B------:R-:W-:Y:S02]  /*03e0*/  SHF.R.S32.HI R0, RZ, 0x3, R7.reuse ;  /* 0x00000003ff007819 */ /* 0x100fe40000011407 */
[----:B------:R-:W-:Y:S02]  /*03f0*/  SHF.R.S32.HI R7, RZ, 0x1f, R7 ;  /* 0x0000001fff077819 */ /* 0x000fe40000011407 */
[----:B0-----:R-:W-:Y:S02]  /*0400*/  I2FP.F32.U32 R9, UR8 ;  /* 0x0000000800097c45 */ /* 0x001fe40008201000 */
[----:B------:R-:W-:-:S03]  /*0410*/  LEA.HI R7, R7, R0, RZ, 0x2 ;  /* 0x0000000007077211 */ /* 0x000fc600078f10ff */
[----:B------:R-:W-:Y:S01]  /*0420*/  FMUL R9, R9, UR4 ;  /* 0x0000000409097c20 */ /* 0x000fe20008400000 */
[----:B------:R-:W-:Y:S01]  /*0430*/  LOP3.LUT R7, R7, 0xfffffffc, RZ, 0xc0, !PT ;  /* 0xfffffffc07077812 */ /* 0x000fe200078ec0ff */
[----:B------:R-:W-:Y:S01]  /*0440*/  VOTEU.ALL UP0, P0 ;  /* 0x00000000003f7886 */ /* 0x000fe20000000000 */
[----:B------:R-:W-:Y:S01]  /*0450*/  ULDC UR4, c[0x0][0x154] ;  /* 0x0000550000047ab9 */ /* 0x000fe20000000800 */
[----:B------:R-:W-:Y:S02]  /*0460*/  VOTEU.ALL UP1, P0 ;  /* 0x00000000003f7886 */ /* 0x000fe40000020000 */
[----:B------:R-:W0:Y:S01]  /*0470*/  F2I.U32.TRUNC.NTZ R9, R9 ;  /* 0x0000000900097305 */ /* 0x000e22000020f000 */
[----:B------:R-:W-:Y:S01]  /*0480*/  IMAD.IADD R7, R0, 0x1, -R7 ;  /* 0x0000000100077824 */ /* 0x000fe200078e0a07 */
[----:B------:R-:W5:Y:S01]  /*0490*/  @!UP0 S2UR UR7, SR_CgaCtaId ;  /* 0x00000000000789c3 */ /* 0x000f620000008800 */
[----:B------:R-:W-:Y:S01]  /*04a0*/  @!UP0 UMOV UR6, 0x400 ;  /* 0x0000040000068882 */ /* 0x000fe20000000000 */
[----:B---3--:R-:W-:Y:S01]  /*04b0*/  ISETP.EQ.U32.AND P2, PT, R13, 0x1, PT ;  /* 0x000000010d00780c */ /* 0x008fe20003f42070 */
[----:B------:R-:W-:Y:S01]  /*04c0*/  IMAD R8, R8, 0x4, R7 ;  /* 0x0000000408087824 */ /* 0x000fe200078e0207 */
[----:B--2---:R-:W-:-:S04]  /*04d0*/  I2FP.F32.U32 R3, R4 ;  /* 0x0000000400037245 */ /* 0x004fc80000201000 */
[----:B------:R-:W-:Y:S01]  /*04e0*/  LEA.HI R0, R8, R8, RZ, 0x1 ;  /* 0x0000000808007211 */ /* 0x000fe200078f08ff */
[----:B------:R-:W-:Y:S01]  /*04f0*/  FMUL R12, R3, UR4 ;  /* 0x00000004030c7c20 */ /* 0x000fe20008400000 */
[----:B------:R-:W2:Y:S01]  /*0500*/  LDC R7, c[0x0][0x148] ;  /* 0x00005200ff077b82 */ /* 0x000ea20000000800 */
[----:B------:R-:W-:Y:S01]  /*0510*/  UMOV UR4, 0x20 ;  /* 0x0000002000047882 */ /* 0x000fe20000000000 */
[----:B------:R-:W-:Y:S01]  /*0520*/  LOP3.LUT R11, R0, 0xfffffffe, RZ, 0xc0, !PT ;  /* 0xfffffffe000b7812 */ /* 0x000fe200078ec0ff */
[----:B0-----:R-:W-:Y:S01]  /*0530*/  IMAD.MOV R15, RZ, RZ, -R9 ;  /* 0x000000ffff0f7224 */ /* 0x001fe200078e0a09 */
[----:B------:R-:W-:Y:S01]  /*0540*/  SHF.R.S32.HI R9, RZ, 0x1f, R2 ;  /* 0x0000001fff097819 */ /* 0x000fe20000011402 */
[----:B------:R-:W0:Y:S01]  /*0550*/  F2I.U32.TRUNC.NTZ R12, R12 ;  /* 0x0000000c000c7305 */ /* 0x000e22000020f000 */
[----:B------:R-:W-:-:S04]  /*0560*/  @!UP0 UIADD3 UR4, -UR4, 0x100000, URZ ;  /* 0x0010000004048890 */ /* 0x000fc8000fffe13f */
[----:B------:R-:W-:Y:S02]  /*0570*/  @!UP0 USHF.L.U32 UR5, UR4, 0xb, URZ ;  /* 0x0000000b04058899 */ /* 0x000fe4000800063f */
[----:B------:R-:W-:Y:S01]  /*0580*/  @!UP0 USHF.L.U32 UR4, UR4, 0x1, URZ ;  /* 0x0000000104048899 */ /* 0x000fe2000800063f */
[----:B-1----:R-:W-:Y:S01]  /*0590*/  IMAD R3, R10, R15, UR8 ;  /* 0x000000080a037e24 */ /* 0x002fe2000f8e020f */
[----:B------:R-:W-:Y:S01]  /*05a0*/  LEA.HI R9, R9, R2, RZ, 0x2 ;  /* 0x0000000209097211 */ /* 0x000fe200078f10ff */
[C---:B------:R-:W-:Y:S02]  /*05b0*/  IMAD.IADD R0, R8.reuse, 0x1, -R11 ;  /* 0x0000000108007824 */ /* 0x040fe400078e0a0b */
[----:B------:R-:W-:Y:S01]  /*05c0*/  IMAD.SHL.U32 R11, R8, 0x4, RZ ;  /* 0x00000004080b7824 */ /* 0x000fe200078e00ff */
[----:B------:R-:W-:Y:S02]  /*05d0*/  LOP3.LUT R9, R9, 0xfffffffc, RZ, 0xc0, !PT ;  /* 0xfffffffc09097812 */ /* 0x000fe400078ec0ff */
[----:B------:R-:W-:Y:S01]  /*05e0*/  ISETP.NE.AND P4, PT, R0, R3, PT ;  /* 0x000000030000720c */ /* 0x000fe20003f85270 */
[----:B-----5:R-:W-:Y:S01]  /*05f0*/  @!UP0 ULEA UR6, UR7, UR6, 0x18 ;  /* 0x0000000607068291 */ /* 0x020fe2000f8ec03f */
[----:B------:R-:W-:Y:S01]  /*0600*/  LOP3.LUT R16, R8, 0xc, R11, 0x78, !PT ;  /* 0x0000000c08107812 */ /* 0x000fe200078e780b */
[----:B------:R-:W-:Y:S01]  /*0610*/  IMAD.IADD R0, R2, 0x1, -R9 ;  /* 0x0000000102007824 */ /* 0x000fe200078e0a09 */
[----:B------:R-:W-:Y:S01]  /*0620*/  VOTEU.ALL UP0, P0 ;  /* 0x00000000003f7886 */ /* 0x000fe20000000000 */
[----:B------:R-:W-:Y:S01]  /*0630*/  LOP3.LUT P0, RZ, R6, 0x7, RZ, 0xc0, !PT ;  /* 0x0000000706ff7812 */ /* 0x000fe2000780c0ff */
[----:B0-----:R-:W-:-:S02]  /*0640*/  IMAD.MOV R14, RZ, RZ, -R12 ;  /* 0x000000ffff0e7224 */ /* 0x001fc400078e0a0c */
[----:B------:R-:W-:Y:S01]  /*0650*/  ISETP.NE.AND P1, PT, R0, 0x3, PT ;  /* 0x000000030000780c */ /* 0x000fe20003f25270 */
[----:B------:R-:W-:Y:S01]  /*0660*/  VIADD R6, R5, 0xffffffff ;  /* 0xffffffff05067836 */ /* 0x000fe20000000000 */
[----:B------:R-:W-:Y:S01]  /*0670*/  ISETP.LT.U32.AND P0, PT, R16, 0x2, !P0 ;  /* 0x000000021000780c */ /* 0x000fe20004701070 */
[----:B--2---:R-:W-:Y:S01]  /*0680*/  IMAD R9, R7, R14, R4 ;  /* 0x0000000e07097224 */ /* 0x004fe200078e0204 */
[----:B------:R-:W-:Y:S01]  /*0690*/  ISETP.EQ.OR P1, PT, R0, RZ, !P1 ;  /* 0x000000ff0000720c */ /* 0x000fe20004f22670 */
[----:B------:R-:W0:Y:S02]  /*06a0*/  FENCE.VIEW.ASYNC.S ;  /* 0x00000000000073c6 */ /* 0x000e240000000000 */
[----:B0-----:R0:W1:Y:S01]  /*06b0*/  @!UP0 SYNCS.EXCH.64 URZ, [UR6+0x30], UR4 ;  /* 0x00003004063f85b2 */ /* 0x0010620008000100 */
[----:B------:R-:W-:Y:S02]  /*06c0*/  @P4 LEA.HI R2, R16, R16, RZ, 0x1 ;  /* 0x0000001010024211 */ /* 0x000fe400078f08ff */
[----:B------:R-:W-:-:S02]  /*06d0*/  ISETP.EQ.AND P1, PT, R5, RZ, P1 ;  /* 0x000000ff0500720c */ /* 0x000fc40000f22270 */
[----:B------:R-:W-:Y:S02]  /*06e0*/  @P4 SHF.R.S32.HI R2, RZ, 0x1, R2 ;  /* 0x00000001ff024819 */ /* 0x000fe40000011402 */
[----:B------:R-:W-:Y:S02]  /*06f0*/  ISETP.GE.U32.AND P6, PT, R6, 0x2, PT ;  /* 0x000000020600780c */ /* 0x000fe40003fc6070 */
[----:B------:R-:W-:Y:S01]  /*0700*/  @P4 ISETP.NE.AND P5, PT, R2, R9, PT ;  /* 0x000000090200420c */ /* 0x000fe20003fa5270 */
[----:B------:R-:W-:Y:S01]  /*0710*/  IMAD.MOV.U32 R2, RZ, RZ, 0x1 ;  /* 0x00000001ff027424 */ /* 0x000fe200078e00ff */
[----:B------:R-:W-:Y:S02]  /*0720*/  SEL R9, RZ, 0x1, !P0 ;  /* 0x00000001ff097807 */ /* 0x000fe40004000000 */
[----:B------:R-:W-:Y:S02]  /*0730*/  @P4 SEL R2, RZ, 0x1, P5 ;  /* 0x00000001ff024807 */ /* 0x000fe40002800000 */
[----:B------:R-:W-:Y:S01]  /*0740*/  SEL R17, RZ, 0x1, !P1 ;  /* 0x00000001ff117807 */ /* 0x000fe20004800000 */
[----:B------:R0:W2:Y:S01]  /*0750*/  @!UP1 SYNCS.EXCH.64 URZ, [UR6+0x38], UR4 ;  /* 0x00003804063f95b2 */ /* 0x0000a20008000100 */
[----:B------:R-:W-:Y:S01]  /*0760*/  LOP3.LUT R2, R2, R9, RZ, 0xc0, !PT ;  /* 0x0000000902027212 */ /* 0x000fe200078ec0ff */
[----:B------:R-:W-:Y:S01]  /*0770*/  NOP ;  /* 0x0000000000007918 */ /* 0x000fe20000000000 */
[----:B------:R-:W-:Y:S01]  /*0780*/  SEL R17, R17, 0x2, P6 ;  /* 0x0000000211117807 */ /* 0x000fe20003000000 */
[----:B------:R-:W-:Y:S06]  /*0790*/  @!P2 BRA `(.L_x_3) ;  /* 0x000000000008a947 */ /* 0x000fec0003800000 */
[----:B-12-4-:R-:W-:Y:S01]  /*07a0*/  UCGABAR_ARV ;  /* 0x00000000000079c7 */ /* 0x016fe20008000000 */
[----:B------:R-:W-:Y:S05]  /*07b0*/  BRA `(.L_x_4) ;  /* 0x0000000000047947 */ /* 0x000fea0003800000 */
.L_x_3:
[----:B-12-4-:R-:W-:Y:S01]  /*07c0*/  NOP ;  /* 0x0000000000007918 */ /* 0x016fe20000000000 */
.L_x_4:
[----:B------:R-:W1:Y:S01]  /*07d0*/  LDC R8, c[0x0][0x65c] ;  /* 0x00019700ff087b82 */ /* 0x000e620000000800 */
[----:B------:R-:W-:Y:S01]  /*07e0*/  IMAD.MOV.U32 R9, RZ, RZ, RZ ;  /* 0x000000ffff097224 */ /* 0x000fe200078e00ff */
[----:B-1----:R-:W-:Y:S01]  /*07f0*/  ISETP.NE.AND P1, PT, R8, 0x1, PT ;  /* 0x000000010800780c */ /* 0x002fe20003f25270 */
[----:B------:R-:W-:-:S12]  /*0800*/  IMAD.U32 R8, RZ, RZ, UR8 ;  /* 0x00000008ff087e24 */ /* 0x000fd8000f8e00ff */
[----:B------:R-:W1:Y:S01]  /*0810*/  @P1 LDC R23, c[0x0][0x10] ;  /* 0x00000400ff171b82 */ /* 0x000e620000000800 */
[----:B------:R-:W-:Y:S02]  /*0820*/  @P1 IMAD.MOV.U32 R5, RZ, RZ, RZ ;  /* 0x000000ffff051224 */ /* 0x000fe400078e00ff */
[----:B------:R-:W-:-:S05]  /*0830*/  @P1 IMAD.MOV.U32 R19, RZ, RZ, RZ ;  /* 0x000000ffff131224 */ /* 0x000fca00078e00ff */
[----:B------:R-:W2:Y:S01]  /*0840*/  @!P1 LDC R11, c[0x0][0xc] ;  /* 0x00000300ff0b9b82 */ /* 0x000ea20000000800 */
[----:B-1----:R-:W-:-:S04]  /*0850*/  @P1 IMAD.WIDE.U32 R22, R23, UR8, R4 ;  /* 0x0000000817161c25 */ /* 0x002fc8000f8e0004 */
[----:B------:R-:W-:Y:S02]  /*0860*/  @P1 IMAD.IADD R19, R23, 0x1, R19 ;  /* 0x0000000117131824 */ /* 0x000fe400078e0213 */
[----:B--2---:R-:W-:-:S04]  /*0870*/  @!P1 IMAD.WIDE.U32 R8, R4, R11, R8 ;  /* 0x0000000b04089225 */ /* 0x004fc800078e0008 */
[----:B------:R-:W-:Y:S02]  /*0880*/  @!P1 IMAD.MOV.U32 R22, RZ, RZ, R8 ;  /* 0x000000ffff169224 */ /* 0x000fe400078e0008 */
[----:B------:R-:W-:Y:S01]  /*0890*/  @!P1 IMAD.MOV.U32 R19, RZ, RZ, R9 ;  /* 0x000000ffff139224 */ /* 0x000fe200078e0009 */
[----:B------:R-:W-:Y:S06]  /*08a0*/  @!P2 BRA `(.L_x_5) ;  /* 0x00000000000ca947 */ /* 0x000fec0003800000 */
[----:B------:R-:W-:Y:S01]  /*08b0*/  UCGABAR_WAIT ;  /* 0x0000000000007dc7 */ /* 0x000fe20008000000 */
[----:B------:R-:W-:Y:S01]  /*08c0*/  CCTL.IVALL ;  /* 0x00000000ff00798f */ /* 0x000fe20002000000 */
[----:B------:R-:W-:Y:S05]  /*08d0*/  BRA `(.L_x_6) ;  /* 0x0000000000047947 */ /* 0x000fea0003800000 */
.L_x_5:
[----:B------:R-:W-:Y:S06]  /*08e0*/  BAR.SYNC.DEFER_BLOCKING 0x0 ;  /* 0x0000000000007b1d */ /* 0x000fec0000010000 */
.L_x_6:
[----:B------:R-:W-:Y:S05]  /*08f0*/  @!P3 BRA `(.L_x_7) ;  /* 0x0000014400b8b947 */ /* 0x000fea0003800000 */
[----:B------:R-:W-:-:S13]  /*0900*/  ISETP.GT.U32.AND P0, PT, R6, 0x1, PT ;  /* 0x000000010600780c */ /* 0x000fda0003f04070 */
[----:B0-----:R-:W-:Y:S05]  /*0910*/  @P0 EXIT ;  /* 0x000000000000094d */ /* 0x001fea0003800000 */
[----:B------:R-:W-:Y:S01]  /*0920*/  IMAD.MOV.U32 R6, RZ, RZ, -0x1 ;  /* 0xffffffffff067424 */ /* 0x000fe200078e00ff */
[----:B------:R-:W-:Y:S01]  /*0930*/  ULDC.64 UR4, c[0x0][0x650] ;  /* 0x0001940000047ab9 */ /* 0x000fe20000000a00 */
[----:B------:R-:W-:Y:S01]  /*0940*/  PRMT R0, RZ, 0x7610, R0 ;  /* 0x00007610ff007816 */ /* 0x000fe20000000000 */
[----:B------:R-:W-:Y:S01]  /*0950*/  IMAD.MOV.U32 R23, RZ, RZ, -0x1 ;  /* 0xffffffffff177424 */ /* 0x000fe200078e00ff */
[----:B------:R-:W-:Y:S01]  /*0960*/  ISETP.GE.U32.AND P0, PT, R22, UR4, PT ;  /* 0x0000000416007c0c */ /* 0x000fe2000bf06070 */
[----:B------:R0:W-:Y:S01]  /*0970*/  STL [R1], R6 ;  /* 0x0000000601007387 */ /* 0x0001e20000100800 */
[----:B------:R-:W-:Y:S02]  /*0980*/  IMAD.MOV.U32 R18, RZ, RZ, -0x1 ;  /* 0xffffffffff127424 */ /* 0x000fe400078e00ff */
[----:B------:R-:W-:-:S13]  /*0990*/  ISETP.GE.U32.AND.EX P0, PT, R19, UR5, PT, P0 ;  /* 0x0000000513007c0c */ /* 0x000fda000bf06100 */
[----:B0-----:R-:W-:Y:S05]  /*09a0*/  @P0 BRA `(.L_x_8) ;  /* 0x0000000400340947 */ /* 0x001fea0003800000 */
[----:B------:R-:W0:Y:S01]  /*09b0*/  LDC.64 R20, c[0x0][0x628] ;  /* 0x00018a00ff147b82 */ /* 0x000e220000000a00 */
[----:B------:R-:W-:Y:S02]  /*09c0*/  IMAD.MOV.U32 R8, RZ, RZ, R22 ;  /* 0x000000ffff087224 */ /* 0x000fe400078e0016 */
[----:B------:R-:W-:-:S05]  /*09d0*/  IMAD.MOV.U32 R9, RZ, RZ, R19 ;  /* 0x000000ffff097224 */ /* 0x000fca00078e0013 */
[----:B------:R-:W1:Y:S08]  /*09e0*/  LDC R0, c[0x0][0x630] ;  /* 0x00018c00ff007b82 */ /* 0x000e700000000800 */
[----:B------:R-:W2:Y:S01]  /*09f0*/  LDC.64 R24, c[0x0][0x620] ;  /* 0x00018800ff187b82 */ /* 0x000ea20000000a00 */
[----:B0-----:R-:W-:-:S04]  /*0a00*/  ISETP.NE.U32.AND P0, PT, R20, RZ, PT ;  /* 0x000000ff1400720c */ /* 0x001fc80003f05070 */
[----:B------:R-:W-:-:S13]  /*0a10*/  ISETP.NE.AND.EX P0, PT, R21, RZ, PT, P0 ;  /* 0x000000ff1500720c */ /* 0x000fda0003f05300 */
[----:B-12---:R-:W-:Y:S05]  /*0a20*/  @!P0 BRA `(.L_x_9) ;  /* 0x0000000000288947 */ /* 0x006fea0003800000 */
[----:B------:R-:W0:Y:S02]  /*0a30*/  LDC R13, c[0x0][0x634] ;  /* 0x00018d00ff0d7b82 */ /* 0x000e240000000800 */
[----:B0-----:R-:W-:-:S05]  /*0a40*/  IADD3 R13, P0, R22, R13, RZ ;  /* 0x0000000d160d7210 */ /* 0x001fca0007f1e0ff */
[----:B------:R-:W-:-:S04]  /*0a50*/  IMAD.X R15, RZ, RZ, R19, P0 ;  /* 0x000000ffff0f7224 */ /* 0x000fc800000e0613 */
[----:B------:R-:W-:-:S04]  /*0a60*/  IMAD.WIDE.U32 R8, R15, R20, RZ ;  /* 0x000000140f087225 */ /* 0x000fc800078e00ff */
[----:B------:R-:W-:-:S04]  /*0a70*/  IMAD.WIDE.U32 R10, P0, R13, R21, R8 ;  /* 0x000000150d0a7225 */ /* 0x000fc80007800008 */
[----:B------:R-:W-:-:S04]  /*0a80*/  IMAD.WIDE.U32 R8, R13, R20, RZ ;  /* 0x000000140d087225 */ /* 0x000fc800078e00ff */
[----:B------:R-:W-:Y:S01]  /*0a90*/  IMAD.X R13, RZ, RZ, RZ, P0 ;  /* 0x000000ffff0d7224 */ /* 0x000fe200000e06ff */
[----:B------:R-:W-:Y:S01]  /*0aa0*/  IADD3 RZ, P0, R9, R10, RZ ;  /* 0x0000000a09ff7210 */ /* 0x000fe20007f1e0ff */
[----:B------:R-:W-:-:S04]  /*0ab0*/  IMAD.MOV.U32 R12, RZ, RZ, R11 ;  /* 0x000000ffff0c7224 */ /* 0x000fc800078e000b */
[----:B------:R-:W-:-:S08]  /*0ac0*/  IMAD.WIDE.U32.X R8, R15, R21, R12, P0 ;  /* 0x000000150f087225 */ /* 0x000fd000000e040c */
.L_x_9:
[----:B------:R-:W0:Y:S01]  /*0ad0*/  LDC.64 R20, c[0x0][0x640] ;  /* 0x00019000ff147b82 */ /* 0x000e220000000a00 */
[-CC-:B------:R-:W-:Y:S01]  /*0ae0*/  SHF.R.U64 R26, R8, R0.reuse, R9.reuse ;  /* 0x00000000081a7219 */ /* 0x180fe20000001209 */
[----:B------:R-:W-:Y:S01]  /*0af0*/  IMAD.MOV.U32 R18, RZ, RZ, R22 ;  /* 0x000000ffff127224 */ /* 0x000fe200078e0016 */
[----:B------:R-:W-:Y:S01]  /*0b00*/  SHF.R.U32.HI R0, RZ, R0, R9 ;  /* 0x00000000ff007219 */ /* 0x000fe20000011609 */
[----:B------:R-:W-:Y:S01]  /*0b10*/  IMAD R28, R7, R14, R4 ;  /* 0x0000000e071c7224 */ /* 0x000fe200078e0204 */
[----:B------:R-:W-:Y:S01]  /*0b20*/  IADD3 R5, P0, RZ, -R26, RZ ;  /* 0x8000001aff057210 */ /* 0x000fe20007f1e0ff */
[----:B------:R-:W-:Y:S02]  /*0b30*/  IMAD.MOV.U32 R23, RZ, RZ, 0x1 ;  /* 0x00000001ff177424 */ /* 0x000fe400078e00ff */
[----:B------:R-:W1:Y:S02]  /*0b40*/  LDC R6, c[0x0][0x618] ;  /* 0x00018600ff067b82 */ /* 0x000e640000000800 */
[----:B------:R-:W-:-:S04]  /*0b50*/  IMAD.X R9, RZ, RZ, ~R0, P0 ;  /* 0x000000ffff097224 */ /* 0x000fc800000e0e00 */
[-C--:B------:R-:W-:Y:S02]  /*0b60*/  IMAD R0, R9, R24.reuse, RZ ;  /* 0x0000001809007224 */ /* 0x080fe400078e02ff */
[----:B------:R-:W2:Y:S01]  /*0b70*/  LDC R11, c[0x0][0x608] ;  /* 0x00018200ff0b7b82 */ /* 0x000ea20000000800 */
[----:B------:R-:W-:-:S04]  /*0b80*/  IMAD.WIDE.U32 R8, R5, R24, R18 ;  /* 0x0000001805087225 */ /* 0x000fc800078e0012 */
[----:B------:R-:W-:-:S03]  /*0b90*/  IMAD R5, R5, R25, R0 ;  /* 0x0000001905057224 */ /* 0x000fc600078e0200 */
[----:B------:R-:W3:Y:S01]  /*0ba0*/  LDC R12, c[0x0][0x658] ;  /* 0x00019600ff0c7b82 */ /* 0x000ee20000000800 */
[----:B0-----:R-:W-:Y:S01]  /*0bb0*/  ISETP.NE.U32.AND P0, PT, R20, RZ, PT ;  /* 0x000000ff1400720c */ /* 0x001fe20003f05070 */
[----:B------:R-:W-:Y:S02]  /*0bc0*/  IMAD.IADD R5, R9, 0x1, R5 ;  /* 0x0000000109057824 */ /* 0x000fe400078e0205 */
[----:B------:R-:W-:Y:S01]  /*0bd0*/  IMAD.MOV.U32 R9, RZ, RZ, -0x1 ;  /* 0xffffffffff097424 */ /* 0x000fe200078e00ff */
[----:B------:R-:W-:-:S03]  /*0be0*/  ISETP.NE.AND.EX P0, PT, R21, RZ, PT, P0 ;  /* 0x000000ff1500720c */ /* 0x000fc60003f05300 */
[----:B------:R-:W0:Y:S01]  /*0bf0*/  LDC R15, c[0x0][0x600] ;  /* 0x00018000ff0f7b82 */ /* 0x000e220000000800 */
[-CC-:B-1----:R-:W-:Y:S02]  /*0c00*/  SHF.R.U64 R13, R8, R6.reuse, R5.reuse ;  /* 0x00000006080d7219 */ /* 0x182fe40000001205 */
[----:B------:R-:W-:-:S05]  /*0c10*/  SHF.R.U32.HI R0, RZ, R6, R5 ;  /* 0x00000006ff007219 */ /* 0x000fca0000011605 */
[----:B------:R-:W1:Y:S01]  /*0c20*/  LDC R18, c[0x0][0x648] ;  /* 0x00019200ff127b82 */ /* 0x000e620000000800 */
[-CC-:B--2---:R-:W-:Y:S02]  /*0c30*/  SHF.R.U64 R27, R13, R11.reuse, R0.reuse ;  /* 0x0000000b0d1b7219 */ /* 0x184fe40000001200 */
[----:B------:R-:W-:-:S05]  /*0c40*/  SHF.R.U32.HI R5, RZ, R11, R0 ;  /* 0x0000000bff057219 */ /* 0x000fca0000011600 */
[----:B------:R-:W2:Y:S01]  /*0c50*/  LDC R24, c[0x0][0x638] ;  /* 0x00018e00ff187b82 */ /* 0x000ea20000000800 */
[-CC-:B---3--:R-:W-:Y:S02]  /*0c60*/  SHF.R.U64 R14, R27, R12.reuse, R5.reuse ;  /* 0x0000000c1b0e7219 */ /* 0x188fe40000001205 */
[-C--:B------:R-:W-:Y:S02]  /*0c70*/  SHF.L.U32 R0, R9, R12.reuse, RZ ;  /* 0x0000000c09007219 */ /* 0x080fe400000006ff */
[----:B------:R-:W-:Y:S01]  /*0c80*/  SHF.R.U32.HI R5, RZ, R12, R5 ;  /* 0x0000000cff057219 */ /* 0x000fe20000011605 */
[----:B------:R-:W-:Y:S01]  /*0c90*/  IMAD.MOV.U32 R4, RZ, RZ, R14 ;  /* 0x000000ffff047224 */ /* 0x000fe200078e000e */
[----:B------:R-:W-:Y:S01]  /*0ca0*/  LOP3.LUT R10, RZ, R0, RZ, 0x33, !PT ;  /* 0x00000000ff0a7212 */ /* 0x000fe200078e33ff */
[----:B------:R-:W3:Y:S01]  /*0cb0*/  LDC R25, c[0x0][0x610] ;  /* 0x00018400ff197b82 */ /* 0x000ee20000000800 */
[----:B------:R-:W-:Y:S05]  /*0cc0*/  @!P0 BRA `(.L_x_10) ;  /* 0x0000000000288947 */ /* 0x000fea0003800000 */
[----:B------:R-:W4:Y:S02]  /*0cd0*/  LDC R9, c[0x0][0x64c] ;  /* 0x00019300ff097b82 */ /* 0x000f240000000800 */
[----:B----4-:R-:W-:-:S05]  /*0ce0*/  IADD3 R9, P0, R14, R9, RZ ;  /* 0x000000090e097210 */ /* 0x010fca0007f1e0ff */
        /* <DEDUP_REMOVED lines=8> */
.L_x_10:
[----:B-1----:R-:W-:Y:S01]  /*0d70*/  SHF.R.U64 R4, R4, R18, R5 ;  /* 0x0000001204047219 */ /* 0x002fe20000001205 */
[----:B0-----:R-:W-:Y:S01]  /*0d80*/  VIADD R6, R15, 0xffffffff ;  /* 0xffffffff0f067836 */ /* 0x001fe20000000000 */
[----:B------:R-:W-:Y:S01]  /*0d90*/  SHF.L.U32 R0, R23, R12, RZ ;  /* 0x0000000c17007219 */ /* 0x000fe200000006ff */
[----:B------:R-:W-:Y:S01]  /*0da0*/  IMAD.MOV.U32 R18, RZ, RZ, R26 ;  /* 0x000000ffff127224 */ /* 0x000fe200078e001a */
[----:B------:R-:W-:Y:S01]  /*0db0*/  LOP3.LUT R5, R27, R10, RZ, 0xc0, !PT ;  /* 0x0000000a1b057212 */ /* 0x000fe200078ec0ff */
[----:B------:R-:W-:Y:S01]  /*0dc0*/  IMAD.MOV R7, RZ, RZ, -R4 ;  /* 0x000000ffff077224 */ /* 0x000fe200078e0a04 */
[----:B------:R-:W-:Y:S02]  /*0dd0*/  SEL R3, R3, R28, !P1 ;  /* 0x0000001c03037207 */ /* 0x000fe40004800000 */
[----:B------:R-:W-:Y:S01]  /*0de0*/  LOP3.LUT R6, R13, R6, RZ, 0xc0, !PT ;  /* 0x000000060d067212 */ /* 0x000fe200078ec0ff */
[----:B------:R-:W-:Y:S02]  /*0df0*/  IMAD R4, R0, R4, R5 ;  /* 0x0000000400047224 */ /* 0x000fe400078e0205 */
[----:B--2---:R-:W-:-:S02]  /*0e00*/  IMAD R0, R7, R24, R14 ;  /* 0x0000001807007224 */ /* 0x004fc400078e020e */
[----:B---3--:R-:W-:Y:S02]  /*0e10*/  IMAD R3, R4, R25, R3 ;  /* 0x0000001904037224 */ /* 0x008fe400078e0203 */
[----:B------:R-:W-:Y:S02]  /*0e20*/  IMAD R4, R0, R15, R6 ;  /* 0x0000000f00047224 */ /* 0x000fe400078e0206 */
[----:B------:R-:W-:-:S03]  /*0e30*/  IMAD.MOV.U32 R5, RZ, RZ, 0x1 ;  /* 0x00000001ff057424 */ /* 0x000fc600078e00ff */
[----:B------:R-:W-:Y:S02]  /*0e40*/  SEL R23, R4, R3, !P1 ;  /* 0x0000000304177207 */ /* 0x000fe40004800000 */
[----:B------:R-:W-:Y:S02]  /*0e50*/  SEL R3, R3, R4, !P1 ;  /* 0x0000000403037207 */ /* 0x000fe40004800000 */
[----:B------:R-:W-:-:S03]  /*0e60*/  PRMT R0, R5, 0x7610, R0 ;  /* 0x0000761005007816 */ /* 0x000fc60000000000 */
[----:B------:R0:W-:Y:S04]  /*0e70*/  STL [R1], R3 ;  /* 0x0000000301007387 */ /* 0x0001e80000100800 */
.L_x_8:
[----:B------:R-:W-:-:S08]  /*0e80*/  NOP ;  /* 0x0000000000007918 */ /* 0x000fd00000000000 */
[----:B------:R-:W1:Y:S02]  /*0e90*/  USETMAXREG.TRY_ALLOC.CTAPOOL UP0, 0xe8 ;  /* 0x000000e8000079c8 */ /* 0x000e640008000600 */
[----:B-1----:R-:W-:-:S13]  /*0ea0*/  PLOP3.LUT P0, PT, PT, PT, UP0, 0x80, 0x0 ;  /* 0x000000000000781c */ /* 0x002fda0003f0f008 */
[----:B------:R-:W-:Y:S05]  /*0eb0*/  @!P0 BRA `(.L_x_8) ;  /* 0xfffffffc00f08947 */ /* 0x000fea000383ffff */
[----:B------:R-:W-:Y:S01]  /*0ec0*/  ULDC.64 UR4, c[0x0][0x598] ;  /* 0x0001660000047ab9 */ /* 0x000fe20000000a00 */
[----:B------:R-:W-:Y:S01]  /*0ed0*/  ULDC.64 UR56, c[0x0][0x208] ;  /* 0x0000820000387ab9 */ /* 0x000fe20000000a00 */
[----:B------:R-:W-:-:S04]  /*0ee0*/  ISETP.NE.U32.AND P0, PT, RZ, UR4, PT ;  /* 0x00000004ff007c0c */ /* 0x000fc8000bf05070 */
[----:B------:R-:W-:-:S13]  /*0ef0*/  ISETP.NE.AND.EX P0, PT, RZ, UR5, PT, P0 ;  /* 0x00000005ff007c0c */ /* 0x000fda000bf05300 */
[----:B------:R-:W-:Y:S05]  /*0f00*/  @!P0 BRA `(.L_x_11) ;  /* 0x00000000001c8947 */ /* 0x000fea0003800000 */
[----:B------:R-:W1:Y:S02]  /*0f10*/  LDC.64 R4, c[0x0][0x598] ;  /* 0x00016600ff047b82 */ /* 0x000e640000000a00 */
[----:B-1----:R-:W2:Y:S02]  /*0f20*/  LDG.E.64 R4, desc[UR56][R4.64] ;  /* 0x0000003804047981 */ /* 0x002ea4000c1e1b00 */
[----:B--2---:R-:W-:-:S04]  /*0f30*/  ISETP.NE.U32.AND P0, PT, R4, RZ, PT ;  /* 0x000000ff0400720c */ /* 0x004fc80003f05070 */
[----:B------:R-:W-:-:S13]  /*0f40*/  ISETP.NE.AND.EX P0, PT, R5, RZ, PT, P0 ;  /* 0x000000ff0500720c */ /* 0x000fda0003f05300 */
[----:B------:R-:W-:Y:S05]  /*0f50*/  @!P0 BRA `(.L_x_11) ;  /* 0x0000000000088947 */ /* 0x000fea0003800000 */
[----:B------:R1:W5:Y:S01]  /*0f60*/  LD.E R201, desc[UR56][R4.64] ;  /* 0x0000003804c97980 */ /* 0x000362000c101900 */
[----:B------:R-:W-:Y:S05]  /*0f70*/  BRA `(.L_x_12) ;  /* 0x0000000000247947 */ /* 0x000fea0003800000 */
.L_x_11:
[----:B------:R-:W-:Y:S02]  /*0f80*/  ULDC.64 UR4, c[0x0][0x588] ;  /* 0x0001620000047ab9 */ /* 0x000fe40000000a00 */
[----:B------:R-:W-:-:S04]  /*0f90*/  ISETP.NE.U32.AND P0, PT, RZ, UR4, PT ;  /* 0x00000004ff007c0c */ /* 0x000fc8000bf05070 */
[----:B------:R-:W-:-:S13]  /*0fa0*/  ISETP.NE.AND.EX P0, PT, RZ, UR5, PT, P0 ;  /* 0x00000005ff007c0c */ /* 0x000fda000bf05300 */
[----:B------:R-:W-:Y:S05]  /*0fb0*/  @!P0 BRA `(.L_x_13) ;  /* 0x00000000000c8947 */ /* 0x000fea0003800000 */
[----:B------:R-:W1:Y:S02]  /*0fc0*/  LDC.64 R4, c[0x0][0x588] ;  /* 0x00016200ff047b82 */ /* 0x000e640000000a00 */
[----:B-1----:R2:W5:Y:S01]  /*0fd0*/  LDG.E R201, desc[UR56][R4.64] ;  /* 0x0000003804c97981 */ /* 0x002562000c1e1900 */
[----:B------:R-:W-:Y:S05]  /*0fe0*/  BRA `(.L_x_12) ;  /* 0x0000000000087947 */ /* 0x000fea0003800000 */
.L_x_13:
[----:B------:R-:W-:Y:S02]  /*0ff0*/  ULDC UR4, c[0x0][0x580] ;  /* 0x0001600000047ab9 */ /* 0x000fe40000000800 */
[----:B------:R-:W-:-:S07]  /*1000*/  IMAD.U32 R201, RZ, RZ, UR4 ;  /* 0x00000004ffc97e24 */ /* 0x000fce000f8e00ff */
.L_x_12:
[----:B------:R-:W-:Y:S02]  /*1010*/  ULDC.64 UR4, c[0x0][0x5a0] ;  /* 0x0001680000047ab9 */ /* 0x000fe40000000a00 */
[----:B------:R-:W-:-:S04]  /*1020*/  ISETP.NE.U32.AND P0, PT, RZ, UR4, PT ;  /* 0x00000004ff007c0c */ /* 0x000fc8000bf05070 */
[----:B------:R-:W-:-:S13]  /*1030*/  ISETP.NE.AND.EX P0, PT, RZ, UR5, PT, P0 ;  /* 0x00000005ff007c0c */ /* 0x000fda000bf05300 */
[----:B------:R-:W-:Y:S05]  /*1040*/  @!P0 BRA `(.L_x_14) ;  /* 0x00000000001c8947 */ /* 0x000fea0003800000 */
[----:B-12---:R-:W1:Y:S02]  /*1050*/  LDC.64 R4, c[0x0][0x5a0] ;  /* 0x00016800ff047b82 */ /* 0x006e640000000a00 */
[----:B-1----:R-:W2:Y:S02]  /*1060*/  LDG.E.64 R4, desc[UR56][R4.64] ;  /* 0x0000003804047981 */ /* 0x002ea4000c1e1b00 */
[----:B--2---:R-:W-:-:S04]  /*1070*/  ISETP.NE.U32.AND P0, PT, R4, RZ, PT ;  /* 0x000000ff0400720c */ /* 0x004fc80003f05070 */
[----:B------:R-:W-:-:S13]  /*1080*/  ISETP.NE.AND.EX P0, PT, R5, RZ, PT, P0 ;  /* 0x000000ff0500720c */ /* 0x000fda0003f05300 */
[----:B------:R-:W-:Y:S05]  /*1090*/  @!P0 BRA `(.L_x_14) ;  /* 0x0000000000088947 */ /* 0x000fea0003800000 */
[----:B------:R1:W5:Y:S01]  /*10a0*/  LD.E R200, desc[UR56][R4.64] ;  /* 0x0000003804c87980 */ /* 0x000362000c101900 */
[----:B------:R-:W-:Y:S05]  /*10b0*/  BRA `(.L_x_15) ;  /* 0x0000000000247947 */ /* 0x000fea0003800000 */
.L_x_14:
[----:B------:R-:W-:Y:S02]  /*10c0*/  ULDC.64 UR4, c[0x0][0x590] ;  /* 0x0001640000047ab9 */ /* 0x000fe40000000a00 */
[----:B------:R-:W-:-:S04]  /*10d0*/  ISETP.NE.U32.AND P0, PT, RZ, UR4, PT ;  /* 0x00000004ff007c0c */ /* 0x000fc8000bf05070 */
[----:B------:R-:W-:-:S13]  /*10e0*/  ISETP.NE.AND.EX P0, PT, RZ, UR5, PT, P0 ;  /* 0x00000005ff007c0c */ /* 0x000fda000bf05300 */
[----:B------:R-:W-:Y:S05]  /*10f0*/  @!P0 BRA `(.L_x_16) ;  /* 0x00000000000c8947 */ /* 0x000fea0003800000 */
[----:B-12---:R-:W1:Y:S02]  /*1100*/  LDC.64 R4, c[0x0][0x590] ;  /* 0x00016400ff047b82 */ /* 0x006e640000000a00 */
[----:B-1----:R2:W5:Y:S01]  /*1110*/  LDG.E R200, desc[UR56][R4.64] ;  /* 0x0000003804c87981 */ /* 0x002562000c1e1900 */
[----:B------:R-:W-:Y:S05]  /*1120*/  BRA `(.L_x_15) ;  /* 0x0000000000087947 */ /* 0x000fea0003800000 */
.L_x_16:
[----:B------:R-:W-:Y:S02]  /*1130*/  ULDC UR4, c[0x0][0x584] ;  /* 0x0001610000047ab9 */ /* 0x000fe40000000800 */
[----:B------:R-:W-:-:S07]  /*1140*/  IMAD.U32 R200, RZ, RZ, UR4 ;  /* 0x00000004ffc87e24 */ /* 0x000fce000f8e00ff */
.L_x_15:
[----:B------:R-:W-:-:S13]  /*1150*/  LOP3.LUT P0, RZ, R0, 0xff, RZ, 0xc0, !PT ;  /* 0x000000ff00ff7812 */ /* 0x000fda000780c0ff */
[----:B------:R-:W-:Y:S05]  /*1160*/  @!P0 EXIT ;  /* 0x000000000000894d */ /* 0x000fea0003800000 */
[----:B------:R-:W-:Y:S01]  /*1170*/  ULDC UR4, c[0x0][0x28c] ;  /* 0x0000a30000047ab9 */ /* 0x000fe20000000800 */
[----:B------:R-:W-:Y:S01]  /*1180*/  LOP3.LUT R220, R17, 0x1, RZ, 0xfc, !PT ;  /* 0x0000000111dc7812 */ /* 0x000fe200078efcff */
[----:B------:R-:W-:Y:S01]  /*1190*/  UIADD3 UR4, UR4, 0x7f, URZ ;  /* 0x0000007f04047890 */ /* 0x000fe2000fffe03f */
[----:B------:R-:W-:Y:S01]  /*11a0*/  UMOV UR36, URZ ;  /* 0x0000003f00247c82 */ /* 0x000fe20008000000 */
[----:B------:R-:W-:Y:S02]  /*11b0*/  UMOV UR37, URZ ;  /* 0x0000003f00257c82 */ /* 0x000fe40008000000 */
[----:B------:R-:W-:-:S04]  /*11c0*/  USHF.R.S32.HI UR5, URZ, 0x1f, UR4 ;  /* 0x0000001f3f057899 */ /* 0x000fc80008011404 */
[----:B------:R-:W-:-:S04]  /*11d0*/  ULEA.HI UR5, UR5, UR4, URZ, 0x7 ;  /* 0x0000000405057291 */ /* 0x000fc8000f8f383f */
[----:B------:R-:W-:-:S12]  /*11e0*/  USHF.R.S32.HI UR39, URZ, 0x7, UR5 ;  /* 0x000000073f277899 */ /* 0x000fd80008011405 */
.L_x_384:
[----:B---3--:R-:W3:Y:S01]  /*11f0*/  S2R R0, SR_TID.X ;  /* 0x0000000000007919 */ /* 0x008ee20000002100 */
[----:B----4-:R-:W4:Y:S01]  /*1200*/  S2UR UR6, SR_CgaCtaId ;  /* 0x00000000000679c3 */ /* 0x010f220000008800 */
[----:B------:R-:W-:Y:S02]  /*1210*/  UMOV UR38, 0x400 ;  /* 0x0000040000267882 */ /* 0x000fe40000000000 */
[----:B----4-:R-:W-:Y:S01]  /*1220*/  ULEA UR38, UR6, UR38, 0x18 ;  /* 0x0000002606267291 */ /* 0x010fe2000f8ec03f */
[----:B---3--:R-:W-:-:S04]  /*1230*/  LOP3.LUT R0, R0, 0x80, RZ, 0xc0, !PT ;  /* 0x0000008000007812 */ /* 0x008fc800078ec0ff */
[----:B------:R-:W-:-:S06]  /*1240*/  SHF.R.U32.HI R0, RZ, 0x7, R0 ;  /* 0x00000007ff007819 */ /* 0x000fcc0000011600 */
[----:B------:R-:W3:Y:S02]  /*1250*/  SHFL.IDX PT, R0, R0, RZ, 0x1f ;  /* 0x00001fff00007589 */ /* 0x000ee400000e0000 */
[----:B---3--:R-:W-:-:S13]  /*1260*/  R2UR UR4, R0 ;  /* 0x00000000000472ca */ /* 0x008fda00000e0000 */
[----:B------:R-:W-:-:S04]  /*1270*/  ULEA.HI UR5, UR4, UR4, URZ, 0x1 ;  /* 0x0000000404057291 */ /* 0x000fc8000f8f083f */
[----:B------:R-:W-:-:S04]  /*1280*/  ULOP3.LUT UR5, UR5, 0x7fffe, URZ, 0xc0, !UPT ;  /* 0x0007fffe05057892 */ /* 0x000fc8000f8ec03f */
[----:B------:R-:W-:-:S03]  /*1290*/  UIADD3 UR5, UR4, -UR5, URZ ;  /* 0x8000000504057290 */ /* 0x000fc6000fffe03f */
[----:B------:R-:W-:Y:S01]  /*12a0*/  ULDC UR4, c[0x0][0x28c] ;  /* 0x0000a30000047ab9 */ /* 0x000fe20000000800 */
[----:B------:R-:W-:Y:S01]  /*12b0*/  ULEA UR5, UR5, UR38, 0xd ;  /* 0x0000002605057291 */ /* 0x000fe2000f8e683f */
[----:B------:R-:W-:-:S03]  /*12c0*/  ISETP.LT.AND P0, PT, RZ, UR4, PT ;  /* 0x00000004ff007c0c */ /* 0x000fc6000bf01270 */
[----:B------:R-:W-:-:S04]  /*12d0*/  UIADD3 UR5, UR5, 0x100, URZ ;  /* 0x0000010005057890 */ /* 0x000fc8000fffe03f */
[----:B------:R-:W-:-:S04]  /*12e0*/  USHF.R.U32.HI UR5, URZ, 0x4, UR5 ;  /* 0x000000043f057899 */ /* 0x000fc80008011605 */
[----:B------:R-:W-:Y:S02]  /*12f0*/  ULOP3.LUT UR52, UR5, 0x3fff, URZ, 0xc0, !UPT ;  /* 0x00003fff05347892 */ /* 0x000fe4000f8ec03f */
[----:B-12--5:R-:W-:Y:S10]  /*1300*/  @P0 BRA `(.L_x_17) ;  /* 0x0000000000400947 */ /* 0x026ff40003800000 */
[----:B------:R-:W-:Y:S01]  /*1310*/  MOV R0, 0x0 ;  /* 0x0000000000007802 */ /* 0x000fe20000000f00 */
[----:B------:R-:W-:Y:S01]  /*1320*/  ULDC.64 UR4, c[0x4][0x68] ;  /* 0x01001a0000047ab9 */ /* 0x000fe20000000a00 */
[----:B------:R-:W-:Y:S01]  /*1330*/  ULDC.64 UR6, c[0x4][0x8] ;  /* 0x0100020000067ab9 */ /* 0x000fe20000000a00 */
[----:B-12---:R-:W-:Y:S01]  /*1340*/  IMAD.U32 R4, RZ, RZ, UR4 ;  /* 0x00000004ff047e24 */ /* 0x006fe2000f8e00ff */
[----:B------:R1:W2:Y:S01]  /*1350*/  LDC.64 R14, c[0x4][R0] ;  /* 0x01000000000e7b82 */ /* 0x0002a20000000a00 */
[----:B------:R-:W-:Y:S01]  /*1360*/  IMAD.U32 R5, RZ, RZ, UR5 ;  /* 0x00000005ff057e24 */ /* 0x000fe2000f8e00ff */
[----:B------:R-:W-:Y:S01]  /*1370*/  ULDC.64 UR4, c[0x4][0x70] ;  /* 0x01001c0000047ab9 */ /* 0x000fe20000000a00 */
[----:B------:R-:W-:Y:S02]  /*1380*/  IMAD.U32 R10, RZ, RZ, UR6 ;  /* 0x00000006ff0a7e24 */ /* 0x000fe4000f8e00ff */
[----:B------:R-:W-:Y:S02]  /*1390*/  IMAD.U32 R6, RZ, RZ, UR4 ;  /* 0x00000004ff067e24 */ /* 0x000fe4000f8e00ff */
[----:B------:R-:W-:-:S02]  /*13a0*/  IMAD.U32 R7, RZ, RZ, UR5 ;  /* 0x00000005ff077e24 */ /* 0x000fc4000f8e00ff */
[----:B------:R-:W-:Y:S02]  /*13b0*/  IMAD.U32 R11, RZ, RZ, UR7 ;  /* 0x00000007ff0b7e24 */ /* 0x000fe4000f8e00ff */
[----:B------:R-:W-:Y:S02]  /*13c0*/  IMAD.MOV.U32 R8, RZ, RZ, 0x1e1 ;  /* 0x000001e1ff087424 */ /* 0x000fe400078e00ff */
[----:B------:R-:W-:Y:S02]  /*13d0*/  IMAD.MOV.U32 R12, RZ, RZ, 0x1 ;  /* 0x00000001ff0c7424 */ /* 0x000fe400078e00ff */
[----:B-1----:R-:W-:-:S07]  /*13e0*/  IMAD.MOV.U32 R13, RZ, RZ, RZ ;  /* 0x000000ffff0d7224 */ /* 0x002fce00078e00ff */
[----:B------:R-:W-:-:S07]  /*13f0*/  LEPC R20, `(.L_x_17) ;  /* 0x000000001014794e */ /* 0x000fce0000000000 */
[----:B0-2--5:R-:W-:Y:S05]  /*1400*/  CALL.ABS.NOINC R14 ;  /* 0x000000000e007343 */ /* 0x025fea0003c00000 */
.L_x_17:
[----:B------:R-:W-:-:S13]  /*1410*/  ISETP.NE.AND P0, PT, R220, 0x3, PT ;  /* 0x00000003dc00780c */ /* 0x000fda0003f05270 */
[----:B------:R-:W-:Y:S05]  /*1420*/  @!P0 BRA `(.L_x_18) ;  /* 0x0000000000048947 */ /* 0x000fea0003800000 */
[----:B------:R-:W-:Y:S01]  /*1430*/  BPT.TRAP 0x1 ;  /* 0x000000040000795c */ /* 0x000fe20000300000 */
.L_x_18:
[----:B0-----:R-:W-:Y:S02]  /*1440*/  IMAD.U32 R3, RZ, RZ, UR37 ;  /* 0x00000025ff037e24 */ /* 0x001fe4000f8e00ff */
[----:B------:R-:W-:-:S03]  /*1450*/  IMAD.U32 R0, RZ, RZ, UR36 ;  /* 0x00000024ff007e24 */ /* 0x000fc6000f8e00ff */
[----:B------:R-:W-:Y:S02]  /*1460*/  LEA R3, R3, UR38, 0x3 ;  /* 0x0000002603037c11 */ /* 0x000fe4000f8e18ff */
[----:B------:R-:W-:-:S04]  /*1470*/  SHF.L.U32 R0, R0, 0x1f, RZ ;  /* 0x0000001f00007819 */ /* 0x000fc800000006ff */
[----:B------:R0:W3:Y:S01]  /*1480*/  SYNCS.PHASECHK.TRANS64.TRYWAIT P1, [R3+URZ], R0 ;  /* 0x00000000030075a7 */ /* 0x0000e2000802017f */
[----:B------:R-:W-:Y:S05]  /*1490*/  @!P0 BRA `(.L_x_19) ;  /* 0x0000000000048947 */ /* 0x000fea0003800000 */
[----:B------:R-:W-:Y:S01]  /*14a0*/  BPT.TRAP 0x1 ;  /* 0x000000040000795c */ /* 0x000fe20000300000 */
.L_x_19:
[----:B---3--:R-:W-:Y:S05]  /*14b0*/  @P1 BRA `(.L_x_20) ;  /* 0x0000000000081947 */ /* 0x008fea0003800000 */
[----:B------:R-:W3:Y:S02]  /*14c0*/  SYNCS.PHASECHK.TRANS64.TRYWAIT P1, [R3+URZ], R0 ;  /* 0x00000000030075a7 */ /* 0x000ee4000802017f */
[----:B---3--:R-:W-:Y:S05]  /*14d0*/  @!P1 BRA `(.L_x_21) ;  /* 0x0000015000289947 */ /* 0x008fea0003800000 */
.L_x_20:
[----:B------:R-:W-:-:S04]  /*14e0*/  UISETP.LT.AND UP0, UPT, UR39, 0x1, UPT ;  /* 0x000000012700788c */ /* 0x000fc8000bf01270 */
[----:B------:R-:W-:-:S06]  /*14f0*/  USEL UR4, UR39, 0x1, UP0 ;  /* 0x0000000127047887 */ /* 0x000fcc0008000000 */
[----:B0--3--:R-:W-:Y:S01]  /*1500*/  IMAD.U32 R0, RZ, RZ, UR4 ;  /* 0x00000004ff007e24 */ /* 0x009fe2000f8e00ff */
[----:B------:R-:W-:Y:S05]  /*1510*/  WARPSYNC.ALL ;  /* 0x0000000000007948 */ /* 0x000fea0003800000 */
[----:B------:R-:W-:-:S04]  /*1520*/  IADD3 R0, -R0, UR39, RZ ;  /* 0x0000002700007c10 */ /* 0x000fc8000fffe1ff */
[----:B------:R-:W-:Y:S01]  /*1530*/  ISETP.GE.AND P1, PT, R0, 0x1, PT ;  /* 0x000000010000780c */ /* 0x000fe20003f26270 */
[----:B------:R-:W-:Y:S01]  /*1540*/  UIADD3 UR4, UR38, 0x20100, URZ ;  /* 0x0002010026047890 */ /* 0x000fe2000fffe03f */
[----:B------:R-:W-:Y:S01]  /*1550*/  WARPGROUP.ARRIVE ;  /* 0x00000000000079c5 */ /* 0x000fe20000000000 */
[----:B------:R-:W-:Y:S02]  /*1560*/  ULOP3.LUT UR52, UR52, 0x10000, URZ, 0xfc, !UPT ;  /* 0x0001000034347892 */ /* 0x000fe4000f8efc3f */
[----:B------:R-:W-:Y:S02]  /*1570*/  USHF.R.U32.HI UR4, URZ, 0x4, UR4 ;  /* 0x000000043f047899 */ /* 0x000fe40008011604 */
[----:B------:R-:W-:Y:S02]  /*1580*/  ULEA UR54, UR37, UR52, 0xc ;  /* 0x0000003425367291 */ /* 0x000fe4000f8e603f */
[----:B------:R-:W-:Y:S01]  /*1590*/  ULOP3.LUT UR4, UR4, 0x3fff, URZ, 0xc0, !UPT ;  /* 0x00003fff04047892 */ /* 0x000fe2000f8ec03f */
[----:B------:R-:W-:Y:S01]  /*15a0*/  UMOV UR41, 0x40000040 ;  /* 0x4000004000297882 */ /* 0x000fe20000000000 */
[----:B------:R-:W-:-:S02]  /*15b0*/  UMOV UR43, 0x40000040 ;  /* 0x40000040002b7882 */ /* 0x000fc40000000000 */
[----:B------:R-:W-:Y:S01]  /*15c0*/  ULOP3.LUT UR53, UR4, 0x10000, URZ, 0xfc, !UPT ;  /* 0x0001000004357892 */ /* 0x000fe2000f8efc3f */
[----:B------:R-:W-:Y:S01]  /*15d0*/  UMOV UR40, UR54 ;  /* 0x0000003600287c82 */ /* 0x000fe20008000000 */
[----:B------:R-:W-:Y:S02]  /*15e0*/  UMOV UR33, UR41 ;  /* 0x0000002900217c82 */ /* 0x000fe40008000000 */
[----:B------:R-:W-:Y:S01]  /*15f0*/  UIMAD UR55, UR37, 0xb00, UR53 ;  /* 0x00000b00253778a4 */ /* 0x000fe2000f8e0235 */
[----:B------:R-:W-:Y:S01]  /*1600*/  UMOV UR32, UR40 ;  /* 0x0000002800207c82 */ /* 0x000fe20008000000 */
[----:B------:R-:W-:Y:S02]  /*1610*/  UMOV UR35, 0x40000040 ;  /* 0x4000004000237882 */ /* 0x000fe40000000000 */
[----:B------:R-:W-:Y:S02]  /*1620*/  UIADD3 UR34, UR55, 0x80, URZ ;  /* 0x0000008037227890 */ /* 0x000fe4000fffe03f */
[----:B------:R-:W-:-:S02]  /*1630*/  UIADD3 UR26, UR55, 0x100, URZ ;  /* 0x00000100371a7890 */ /* 0x000fc4000fffe03f */
[----:B------:R-:W-:Y:S01]  /*1640*/  UMOV UR42, UR55 ;  /* 0x00000037002a7c82 */ /* 0x000fe20008000000 */
[----:B------:R-:W-:Y:S01]  /*1650*/  UMOV UR24, UR40 ;  /* 0x0000002800187c82 */ /* 0x000fe20008000000 */
[----:B------:R-:W-:Y:S01]  /*1660*/  HGMMA.64x16x16.F32.BF16 R192, gdesc[UR40], RZ, !UPT, gsb0 ;  /* 0x0020000028c079f0 */ /* 0x000fe2000c0018ff */
[----:B------:R-:W-:Y:S01]  /*1670*/  UMOV UR25, UR41 ;  /* 0x0000002900197c82 */ /* 0x000fe20008000000 */
[----:B------:R-:W-:Y:S01]  /*1680*/  UMOV UR27, 0x40000040 ;  /* 0x40000040001b7882 */ /* 0x000fe20000000000 */
[----:B------:R-:W-:Y:S01]  /*1690*/  UIADD3 UR18, UR55, 0x180, URZ ;  /* 0x0000018037127890 */ /* 0x000fe2000fffe03f */
[----:B------:R-:W-:Y:S01]  /*16a0*/  UMOV UR16, UR40 ;  /* 0x0000002800107c82 */ /* 0x000fe20008000000 */
        /* <DEDUP_REMOVED lines=31> */
[----:B------:R-:W-:-:S02]  /*18a0*/  WARPGROUP.DEPBAR.LE gsb0, 0x0 ;  /* 0x00008000000079c5 */ /* 0x000fc40000010000 */
[----:B------:R-:W-:-:S06]  /*18b0*/  WARPGROUP.ARRIVE ;  /* 0x00000000000079c5 */ /* 0x000fcc0000000000 */
[----:B------:R-:W-:Y:S03]  /*18c0*/  HGMMA.64x16x16.F32.BF16 R176, gdesc[UR32], RZ, !UPT, gsb0 ;  /* 0x0020000020b079f0 */ /* 0x000fe6000c0018ff */
[----:B------:R-:W-:Y:S02]  /*18d0*/  WARPGROUP.DEPBAR.LE gsb0, 0x0 ;  /* 0x00008000000079c5 */ /* 0x000fe40000010000 */
[----:B------:R-:W-:-:S06]  /*18e0*/  WARPGROUP.ARRIVE ;  /* 0x00000000000079c5 */ /* 0x000fcc0000000000 */
[----:B------:R-:W-:Y:S03]  /*18f0*/  HGMMA.64x16x16.F32.BF16 R160, gdesc[UR24], RZ, !UPT, gsb0 ;  /* 0x0020000018a079f0 */ /* 0x000fe6000c0018ff */
[----:B------:R-:W-:Y:S02]  /*1900*/  WARPGROUP.DEPBAR.LE gsb0, 0x0 ;  /* 0x00008000000079c5 */ /* 0x000fe40000010000 */
[----:B------:R-:W-:-:S06]  /*1910*/  WARPGROUP.ARRIVE ;  /* 0x00000000000079c5 */ /* 0x000fcc0000000000 */
[----:B------:R-:W-:Y:S01]  /*1920*/  HGMMA.64x16x16.F32.BF16 R144, gdesc[UR16], RZ, !UPT, gsb0 ;  /* 0x00200000109079f0 */ /* 0x000fe2000c0018ff */
[----:B------:R-:W-:Y:S01]  /*1930*/  UIADD3 UR16, UR54, 0x2, URZ ;  /* 0x0000000236107890 */ /* 0x000fe2000fffe03f */
[----:B------:R-:W-:Y:S01]  /*1940*/  UMOV UR17, 0x40000040 ;  /* 0x4000004000117882 */ /* 0x000fe20000000000 */
[----:B------:R-:W-:Y:S02]  /*1950*/  WARPGROUP.DEPBAR.LE gsb0, 0x0 ;  /* 0x00008000000079c5 */ /* 0x000fe40000010000 */
[----:B------:R-:W-:-:S06]  /*1960*/  WARPGROUP.ARRIVE ;  /* 0x00000000000079c5 */ /* 0x000fcc0000000000 */
[----:B------:R-:W-:Y:S03]  /*1970*/  HGMMA.64x16x16.F32.BF16 R128, gdesc[UR12], RZ, !UPT, gsb0 ;  /* 0x002000000c8079f0 */ /* 0x000fe6000c0018ff */
        /* <DEDUP_REMOVED lines=18> */
[----:B------:R-:W-:Y:S01]  /*1aa0*/  UMOV UR48, UR58 ;  /* 0x0000003a00307c82 */ /* 0x000fe20008000000 */
[----:B------:R-:W-:Y:S01]  /*1ab0*/  UMOV UR49, 0x40000040 ;  /* 0x4000004000317882 */ /* 0x000fe20000000000 */
[----:B------:R-:W-:Y:S01]  /*1ac0*/  UMOV UR28, UR48 ;  /* 0x00000030001c7c82 */ /* 0x000fe20008000000 */
        /* <DEDUP_REMOVED lines=17> */
[----:B------:R-:W-:Y:S01]  /*1be0*/  UIADD3 UR58, UR54, 0x404, URZ ;  /* 0x00000404363a7890 */ /* 0x000fe2000fffe03f */
[----:B------:R-:W-:-:S02]  /*1bf0*/  WARPGROUP.DEPBAR.LE gsb0, 0x0 ;  /* 0x00008000000079c5 */ /* 0x000fc40000010000 */
[----:B------:R-:W-:-:S06]  /*1c00*/  WARPGROUP.ARRIVE ;  /* 0x00000000000079c5 */ /* 0x000fcc0000000000 */
[----:B------:R-:W-:Y:S01]  /*1c10*/  HGMMA.64x16x16.F32.BF16 R24, gdesc[UR48], RZ, !UPT, gsb0 ;  /* 0x00200000301879f0 */ /* 0x000fe2000c0018ff */
[----:B------:R-:W-:Y:S01]  /*1c20*/  UMOV UR50, UR18 ;  /* 0x0000001200327c82 */ /* 0x000fe20008000000 */
[----:B------:R-:W-:Y:S01]  /*1c30*/  UMOV UR51, UR19 ;  /* 0x0000001300337c82 */ /* 0x000fe20008000000 */
[----:B------:R-:W-:Y:S01]  /*1c40*/  UIADD3 UR18, UR55, 0x2, URZ ;  /* 0x0000000237127890 */ /* 0x000fe2000fffe03f */
[----:B------:R-:W-:Y:S01]  /*1c50*/  UMOV UR19, 0x40000040 ;  /* 0x4000004000137882 */ /* 0x000fe20000000000 */
[----:B------:R-:W-:Y:S02]  /*1c60*/  WARPGROUP.DEPBAR.LE gsb0, 0x0 ;  /* 0x00008000000079c5 */ /* 0x000fe40000010000 */
[----:B------:R-:W-:-:S06]  /*1c70*/  WARPGROUP.ARRIVE ;  /* 0x00000000000079c5 */ /* 0x000fcc0000000000 */
[----:B------:R-:W-:Y:S01]  /*1c80*/  HGMMA.64x16x16.F32.BF16 R40, gdesc[UR28], RZ, !UPT, gsb0 ;  /* 0x002000001c2879f0 */ /* 0x000fe2000c0018ff */
[----:B------:R-:W-:Y:S01]  /*1c90*/  UIADD3 UR30, UR55, 0x282, URZ ;  /* 0x00000282371e7890 */ /* 0x000fe2000fffe03f */
[----:B------:R-:W-:Y:S01]  /*1ca0*/  UMOV UR28, UR16 ;  /* 0x00000010001c7c82 */ /* 0x000fe20008000000 */
[----:B------:R-:W-:Y:S01]  /*1cb0*/  UMOV UR29, UR17 ;  /* 0x00000011001d7c82 */ /* 0x000fe20008000000 */
        /* <DEDUP_REMOVED lines=66> */
[----:B------:R-:W-:Y:S03]  /*20e0*/  HGMMA.64x16x16.F32.BF16 R192, gdesc[UR16], R192, gsb0 ;  /* 0x0020000010c079f0 */ /* 0x000fe600080018c0 */
[----:B------:R-:W-:Y:S02]  /*20f0*/  WARPGROUP.DEPBAR.LE gsb0, 0x0 ;  /* 0x00008000000079c5 */ /* 0x000fe40000010000 */
[----:B------:R-:W-:-:S06]  /*2100*/  WARPGROUP.ARRIVE ;  /* 0x00000000000079c5 */ /* 0x000fcc0000000000 */
[----:B------:R-:W-:Y:S03]  /*2110*/  HGMMA.64x16x16.F32.BF16 R176, gdesc[UR8], R176, gsb0 ;  /* 0x0020000008b079f0 */ /* 0x000fe600080018b0 */
[----:B------:R-:W-:Y:S02]  /*2120*/  WARPGROUP.DEPBAR.LE gsb0, 0x0 ;  /* 0x00008000000079c5 */ /* 0x000fe40000010000 */
[----:B------:R-:W-:-:S06]  /*2130*/  WARPGROUP.ARRIVE ;  /* 0x00000000000079c5 */ /* 0x000fcc0000000000 */
[----:B------:R-:W-:Y:S01]  /*2140*/  HGMMA.64x16x16.F32.BF16 R160, gdesc[UR4], R160, gsb0 ;  /* 0x0020000004a079f0 */ /* 0x000fe200080018a0 */
[----:B------:R-:W-:Y:S02]  /*2150*/  UIADD3 UR4, UR54, 0x402, URZ ;  /* 0x0000040236047890 */ /* 0x000fe4000fffe03f */
        /* <DEDUP_REMOVED lines=46> */
[----:B------:R-:W-:-:S02]  /*2440*/  WARPGROUP.DEPBAR.LE gsb0, 0x0 ;  /* 0x00008000000079c5 */ /* 0x000fc40000010000 */
[----:B------:R-:W-:-:S06]  /*2450*/  WARPGROUP.ARRIVE ;  /* 0x00000000000079c5 */ /* 0x000fcc0000000000 */
[----:B------:R-:W-:Y:S01]  /*2460*/  HGMMA.64x16x16.F32.BF16 R24, gdesc[UR48], R24, gsb0 ;  /* 0x00200000301879f0 */ /* 0x000fe20008001818 */
[----:B------:R-:W-:Y:S01]  /*2470*/  UIADD3 UR50, UR55, 0x504, URZ ;  /* 0x0000050437327890 */ /* 0x000fe2000fffe03f */
[----:B------:R-:W-:Y:S01]  /*2480*/  UMOV UR51, 0x40000040 ;  /* 0x4000004000337882 */ /* 0x000fe20000000000 */
[----:B------:R-:W-:Y:S02]  /*2490*/  WARPGROUP.DEPBAR.LE gsb0, 0x0 ;  /* 0x00008000000079c5 */ /* 0x000fe40000010000 */
[----:B------:R-:W-:-:S06]  /*24a0*/  WARPGROUP.ARRIVE ;  /* 0x00000000000079c5 */ /* 0x000fcc0000000000 */
[----:B------:R-:W-:Y:S01]  /*24b0*/  HGMMA.64x16x16.F32.BF16 R40, gdesc[UR40], R40, gsb0 ;  /* 0x00200000282879f0 */ /* 0x000fe20008001828 */
[----:B------:R-:W-:Y:S02]  /*24c0*/  UIADD3 UR40, UR54, 0x4, URZ ;  /* 0x0000000436287890 */ /* 0x000fe4000fffe03f */
[----:B------:R-:W-:Y:S01]  /*24d0*/  UIADD3 UR42, UR55, 0x4, URZ ;  /* 0x00000004372a7890 */ /* 0x000fe2000fffe03f */
[----:B------:R-:W-:Y:S01]  /*24e0*/  UMOV UR41, 0x40000040 ;  /* 0x4000004000297882 */ /* 0x000fe20000000000 */
[----:B------:R-:W-:Y:S01]  /*24f0*/  UMOV UR43, 0x40000040 ;  /* 0x40000040002b7882 */ /* 0x000fe20000000000 */
[----:B------:R-:W-:Y:S02]  /*2500*/  UMOV UR49, UR41 ;  /* 0x0000002900317c82 */ /* 0x000fe40008000000 */
[----:B------:R-:W-:Y:S01]  /*2510*/  UMOV UR48, UR40 ;  /* 0x0000002800307c82 */ /* 0x000fe20008000000 */
[----:B------:R-:W-:Y:S02]  /*2520*/  WARPGROUP.DEPBAR.LE gsb0, 0x0 ;  /* 0x00008000000079c5 */ /* 0x000fe40000010000 */
[----:B------:R-:W-:-:S06]  /*2530*/  WARPGROUP.ARRIVE ;  /* 0x00000000000079c5 */ /* 0x000fcc0000000000 */
[----:B------:R-:W-:Y:S01]  /*2540*/  HGMMA.64x16x16.F32.BF16 R56, gdesc[UR32], R56, gsb0 ;  /* 0x00200000203879f0 */ /* 0x000fe20008001838 */
[----:B------:R-:W-:Y:S01]  /*2550*/  UIADD3 UR34, UR55, 0x84, URZ ;  /* 0x0000008437227890 */ /* 0x000fe2000fffe03f */
[----:B------:R-:W-:Y:S01]  /*2560*/  UMOV UR32, UR40 ;  /* 0x0000002800207c82 */ /* 0x000fe20008000000 */
[----:B------:R-:W-:Y:S01]  /*2570*/  UMOV UR33, UR41 ;  /* 0x0000002900217c82 */ /* 0x000fe20008000000 */
[----:B------:R-:W-:Y:S01]  /*2580*/  UMOV UR35, 0x40000040 ;  /* 0x4000004000237882 */ /* 0x000fe20000000000 */
        /* <DEDUP_REMOVED lines=68> */
[----:B------:R-:W-:Y:S01]  /*29d0*/  UIADD3 UR16, UR54, 0x6, URZ ;  /* 0x0000000636107890 */ /* 0x000fe2000fffe03f */
        /* <DEDUP_REMOVED lines=45> */
[----:B------:R-:W-:Y:S01]  /*2cb0*/  HGMMA.64x16x16.F32.BF16 R24, gdesc[UR48], R24, gsb0 ;  /* 0x00200000301879f0 */ /* 0x000fe20008001818 */
[----:B------:R-:W-:Y:S01]  /*2cc0*/  UMOV UR50, UR18 ;  /* 0x0000001200327c82 */ /* 0x000fe20008000000 */
[----:B------:R-:W-:Y:S01]  /*2cd0*/  UMOV UR51, UR19 ;  /* 0x0000001300337c82 */ /* 0x000fe20008000000 */
[----:B------:R-:W-:Y:S01]  /*2ce0*/  UIADD3 UR18, UR55, 0x6, URZ ;  /* 0x0000000637127890 */ /* 0x000fe2000fffe03f */
        /* <DEDUP_REMOVED lines=412> */
[----:B------:R-:W-:Y:S01]  /*46b0*/  UMOV UR48, UR32 ;  /* 0x0000002000307c82 */ /* 0x000fe20008000000 */
[----:B------:R-:W-:Y:S01]  /*46c0*/  UMOV UR49, UR33 ;  /* 0x0000002100317c82 */ /* 0x000fe20008000000 */
[----:B------:R-:W-:-:S02]  /*46d0*/  WARPGROUP.DEPBAR.LE gsb0, 0x0 ;  /* 0x00008000000079c5 */ /* 0x000fc40000010000 */
        /* <DEDUP_REMOVED lines=69> */
[----:B------:R-:W-:Y:S01]  /*4b30*/  UIADD3 UR54, UR54, 0xc06, URZ ;  /* 0x00000c0636367890 */ /* 0x000fe2000fffe03f */
        /* <DEDUP_REMOVED lines=207> */
[----:B------:R-:W-:Y:S05]  /*5830*/  @!P1 BRA `(.L_x_22) ;  /* 0x0000004400909947 */ /* 0x000fea0003800000 */
[----:B------:R-:W-:Y:S01]  /*5840*/  UIADD3 UR54, UR37, 0x1, URZ ;  /* 0x0000000125367890 */ /* 0x000fe2000fffe03f */
[----:B------:R-:W-:Y:S02]  /*5850*/  IMAD.MOV.U32 R3, RZ, RZ, R0 ;  /* 0x000000ffff037224 */ /* 0x000fe400078e0000 */
[----:B-12---:R-:W-:Y:S01]  /*5860*/  IMAD.U32 R4, RZ, RZ, UR37 ;  /* 0x00000025ff047e24 */ /* 0x006fe2000f8e00ff */
[----:B------:R-:W-:-:S04]  /*5870*/  UISETP.NE.AND UP0, UPT, UR54, 0x2, UPT ;  /* 0x000000023600788c */ /* 0x000fc8000bf05270 */
[----:B------:R-:W-:Y:S02]  /*5880*/  USEL UR4, URZ, 0x1, UP0 ;  /* 0x000000013f047887 */ /* 0x000fe40008000000 */
[----:B------:R-:W-:Y:S02]  /*5890*/  USEL UR54, UR54, URZ, UP0 ;  /* 0x0000003f36367287 */ /* 0x000fe40008000000 */
[----:B------:R-:W-:-:S06]  /*58a0*/  ULOP3.LUT UR4, UR36, UR4, URZ, 0x3c, !UPT ;  /* 0x0000000424047292 */ /* 0x000fcc000f8e3c3f */
[----:B------:R-:W-:-:S07]  /*58b0*/  IMAD.U32 R7, RZ, RZ, UR4 ;  /* 0x00000004ff077e24 */ /* 0x000fce000f8e00ff */
.L_x_29:
[----:B------:R-:W-:Y:S05]  /*58c0*/  @!P0 BRA `(.L_x_23) ;  /* 0x0000000000048947 */ /* 0x000fea0003800000 */
[----:B------:R-:W-:Y:S01]  /*58d0*/  BPT.TRAP 0x1 ;  /* 0x000000040000795c */ /* 0x000fe20000300000 */
.L_x_23:
[----:B------:R-:W-:Y:S01]  /*58e0*/  ULEA UR4, UR54, UR38, 0x3 ;  /* 0x0000002636047291 */ /* 0x000fe2000f8e183f */
[----:B------:R-:W-:-:S08]  /*58f0*/  SHF.L.U32 R5, R7, 0x1f, RZ ;  /* 0x0000001f07057819 */ /* 0x000fd000000006ff */
[----:B------:R0:W1:Y:S01]  /*5900*/  SYNCS.PHASECHK.TRANS64.TRYWAIT P1, [UR4], R5 ;  /* 0x00000005ff0075a7 */ /* 0x0000620008020144 */
[----:B------:R-:W-:Y:S05]  /*5910*/  @!P0 BRA `(.L_x_24) ;  /* 0x0000000000048947 */ /* 0x000fea0003800000 */
[----:B------:R-:W-:Y:S01]  /*5920*/  BPT.TRAP 0x1 ;  /* 0x000000040000795c */ /* 0x000fe20000300000 */
.L_x_24:
[----:B-1----:R-:W-:Y:S05]  /*5930*/  @P1 BRA `(.L_x_25) ;  /* 0x0000000000081947 */ /* 0x002fea0003800000 */
[----:B------:R-:W1:Y:S02]  /*5940*/  SYNCS.PHASECHK.TRANS64.TRYWAIT P1, [UR4], R5 ;  /* 0x00000005ff0075a7 */ /* 0x000e640008020144 */
[----:B-1----:R-:W-:Y:S05]  /*5950*/  @!P1 BRA `(.L_x_26) ;  /* 0x0000010c001c9947 */ /* 0x002fea0003800000 */
.L_x_25:
[----:B------:R-:W-:Y:S01]  /*5960*/  ULEA UR55, UR54, UR52, 0xc ;  /* 0x0000003436377291 */ /* 0x000fe2000f8e603f */
[----:B------:R-:W-:Y:S01]  /*5970*/  WARPGROUP.ARRIVE ;  /* 0x00000000000079c5 */ /* 0x000fe20000000000 */
[----:B------:R-:W-:Y:S01]  /*5980*/  UIMAD UR58, UR54, 0xb00, UR53 ;  /* 0x00000b00363a78a4 */ /* 0x000fe2000f8e0235 */
[----:B------:R-:W-:Y:S01]  /*5990*/  UMOV UR5, 0x40000040 ;  /* 0x4000004000057882 */ /* 0x000fe20000000000 */
[----:B------:R-:W-:Y:S02]  /*59a0*/  UMOV UR7, 0x40000040 ;  /* 0x4000004000077882 */ /* 0x000fe40000000000 */
[----:B------:R-:W-:Y:S01]  /*59b0*/  UIADD3 UR10, UR58, 0x80, URZ ;  /* 0x000000803a0a7890 */ /* 0x000fe2000fffe03f */
[----:B------:R-:W-:Y:S02]  /*59c0*/  UMOV UR4, UR55 ;  /* 0x0000003700047c82 */ /* 0x000fe40008000000 */
[----:B------:R-:W-:Y:S01]  /*59d0*/  UMOV UR6, UR58 ;  /* 0x0000003a00067c82 */ /* 0x000fe20008000000 */
[----:B------:R-:W-:Y:S01]  /*59e0*/  UMOV UR8, UR4 ;  /* 0x0000000400087c82 */ /* 0x000fe20008000000 */
[----:B------:R-:W-:Y:S01]  /*59f0*/  HGMMA.64x16x16.F32.BF16 R192, gdesc[UR4], R192, gsb0 ;  /* 0x0020000004c079f0 */ /* 0x000fe200080018c0 */
        /* <DEDUP_REMOVED lines=38> */
[----:B------:R-:W-:-:S02]  /*5c60*/  UIADD3 UR4, UR55, 0x2, URZ ;  /* 0x0000000237047890 */ /* 0x000fc4000fffe03f */
[----:B------:R-:W-:Y:S01]  /*5c70*/  UIADD3 UR5, UR58, 0x2, URZ ;  /* 0x000000023a057890 */ /* 0x000fe2000fffe03f */
        /* <DEDUP_REMOVED lines=101> */
[----:B------:R-:W-:Y:S01]  /*62d0*/  UMOV UR8, UR4 ;  /* 0x0000000400087c82 */ /* 0x000fe20008000000 */
[----:B------:R-:W-:Y:S01]  /*62e0*/  UMOV UR9, 0x40000040 ;  /* 0x4000004000097882 */ /* 0x000fe20000000000 */
        /* <DEDUP_REMOVED lines=124> */
[----:B------:R-:W-:Y:S02]  /*6ab0*/  WARPGROUP.DEPBAR.LE gsb0, 0x0 ;  /* 0x00008000000079c5 */ /* 0x000fe40000010000 */
[----:B------:R-:W-:-:S06]  /*6ac0*/  WARPGROUP.ARRIVE ;  /* 0x00000000000079c5 */ /* 0x000fcc0000000000 */
[----:B------:R-:W-:Y:S01]  /*6ad0*/  HGMMA.64x16x16.F32.BF16 R152, gdesc[UR12], R152, gsb0 ;  /* 0x002000000c9879f0 */ /* 0x000fe20008001898 */
[----:B------:R-:W-:Y:S02]  /*6ae0*/  UIADD3 UR12, UR58, 0x4, URZ ;  /* 0x000000043a0c7890 */ /* 0x000fe4000fffe03f */
[----:B------:R-:W-:Y:S02]  /*6af0*/  UIADD3 UR13, UR58, 0x84, URZ ;  /* 0x000000843a0d7890 */ /* 0x000fe4000fffe03f */
        /* <DEDUP_REMOVED lines=31> */
[----:B------:R-:W-:Y:S01]  /*6cf0*/  UMOV UR10, UR13 ;  /* 0x0000000d000a7c82 */ /* 0x000fe20008000000 */
[----:B------:R-:W-:Y:S01]  /*6d00*/  UMOV UR11, 0x40000040 ;  /* 0x40000040000b7882 */ /* 0x000fe20000000000 */
[----:B------:R-:W-:Y:S01]  /*6d10*/  UMOV UR13, UR5 ;  /* 0x00000005000d7c82 */ /* 0x000fe20008000000 */
        /* <DEDUP_REMOVED lines=641> */
[----:B------:R-:W-:Y:S01]  /*9530*/  UIADD3 UR55, UR55, 0xc06, URZ ;  /* 0x00000c0637377890 */ /* 0x000fe2000fffe03f */
        /* <DEDUP_REMOVED lines=128> */
[----:B------:R-:W-:Y:S01]  /*9d40*/  BPT.TRAP 0x1 ;  /* 0x000000040000795c */ /* 0x000fe20000300000 */
.L_x_27:
[----:B------:R-:W-:-:S13]  /*9d50*/  ISETP.NE.AND P1, PT, R2, RZ, PT ;  /* 0x000000ff0200720c */ /* 0x000fda0003f25270 */
[----:B01----:R-:W-:-:S05]  /*9d60*/  @P1 LEA R5, R4, UR38, 0x3 ;  /* 0x0000002604051c11 */ /* 0x003fca000f8e18ff */
[----:B------:R-:W-:-:S05]  /*9d70*/  @P1 VIADD R5, R5, 0x10 ;  /* 0x0000001005051836 */ /* 0x000fca0000000000 */
[----:B------:R-:W-:-:S04]  /*9d80*/  @P1 PRMT R5, R16, 0x654, R5 ;  /* 0x0000065410051816 */ /* 0x000fc80000000005 */
[----:B------:R0:W-:Y:S01]  /*9d90*/  @P1 SYNCS.ARRIVE.TRANS64.RED.A1T0 RZ, [R5+URZ], RZ ;  /* 0x000000ff05ff19a7 */ /* 0x0001e2000810043f */
[----:B------:R-:W-:-:S13]  /*9da0*/  ISETP.GT.U32.AND P1, PT, R17, 0x1, PT ;  /* 0x000000011100780c */ /* 0x000fda0003f24070 */
[----:B0-----:R-:W-:Y:S05]  /*9db0*/  @P1 BRA `(.L_x_28) ;  /* 0x0000000000041947 */ /* 0x001fea0003800000 */
[----:B------:R-:W-:Y:S01]  /*9dc0*/  BPT.TRAP 0x1 ;  /* 0x000000040000795c */ /* 0x000fe20000300000 */
.L_x_28:
[----:B------:R-:W-:Y:S01]  /*9dd0*/  UIADD3 UR54, UR54, 0x1, URZ ;  /* 0x0000000136367890 */ /* 0x000fe2000fffe03f */
[C---:B------:R-:W-:Y:S01]  /*9de0*/  ISETP.GT.AND P2, PT, R3.reuse, 0x1, PT ;  /* 0x000000010300780c */ /* 0x040fe20003f44270 */
[----:B------:R-:W-:Y:S02]  /*9df0*/  VIADD R4, R4, 0x1 ;  /* 0x0000000104047836 */ /* 0x000fe40000000000 */
[----:B------:R-:W-:Y:S01]  /*9e00*/  UISETP.NE.AND UP0, UPT, UR54, 0x2, UPT ;  /* 0x000000023600788c */ /* 0x000fe2000bf05270 */
[----:B------:R-:W-:Y:S02]  /*9e10*/  VIADD R3, R3, 0xffffffff ;  /* 0xffffffff03037836 */ /* 0x000fe40000000000 */
[C---:B------:R-:W-:Y:S01]  /*9e20*/  ISETP.NE.AND P1, PT, R4.reuse, 0x2, PT ;  /* 0x000000020400780c */ /* 0x040fe20003f25270 */
[----:B------:R-:W-:Y:S02]  /*9e30*/  USEL UR4, URZ, 0x1, UP0 ;  /* 0x000000013f047887 */ /* 0x000fe40008000000 */
[----:B------:R-:W-:Y:S01]  /*9e40*/  USEL UR54, UR54, URZ, UP0 ;  /* 0x0000003f36367287 */ /* 0x000fe20008000000 */
[----:B------:R-:W-:-:S03]  /*9e50*/  SEL R4, R4, RZ, P1 ;  /* 0x000000ff04047207 */ /* 0x000fc60000800000 */
[----:B------:R-:W-:Y:S01]  /*9e60*/  LOP3.LUT R7, R7, UR4, RZ, 0x3c, !PT ;  /* 0x0000000407077c12 */ /* 0x000fe2000f8e3cff */
[----:B------:R-:W-:Y:S07]  /*9e70*/  @P2 BRA `(.L_x_29) ;  /* 0xffffffb800902947 */ /* 0x000fee000383ffff */
.L_x_22:
[----:B------:R-:W0:Y:S02]  /*9e80*/  LDC R3, c[0x0][0x28c] ;  /* 0x0000a300ff037b82 */ /* 0x000e240000000800 */
[----:B0-----:R-:W-:-:S13]  /*9e90*/  ISETP.GE.AND P1, PT, R3, 0x1, PT ;  /* 0x000000010300780c */ /* 0x001fda0003f26270 */
[----:B------:R-:W-:Y:S05]  /*9ea0*/  @!P1 BRA `(.L_x_30) ;  /* 0x0000000000349947 */ /* 0x000fea0003800000 */
[----:B------:R-:W-:Y:S05]  /*9eb0*/  @!P0 BRA `(.L_x_31) ;  /* 0x0000000000048947 */ /* 0x000fea0003800000 */
[----:B------:R-:W-:Y:S01]  /*9ec0*/  BPT.TRAP 0x1 ;  /* 0x000000040000795c */ /* 0x000fe20000300000 */
.L_x_31:
[----:B------:R-:W-:Y:S01]  /*9ed0*/  ISETP.NE.AND P0, PT, R2, RZ, PT ;  /* 0x000000ff0200720c */ /* 0x000fe20003f05270 */
[----:B------:R-:W-:-:S12]  /*9ee0*/  IMAD.U32 R3, RZ, RZ, UR38 ;  /* 0x00000026ff037e24 */ /* 0x000fd8000f8e00ff */
[----:B------:R-:W-:-:S04]  /*9ef0*/  @P0 VIADD R0, R0, UR37 ;  /* 0x0000002500000c36 */ /* 0x000fc80008000000 */
[----:B------:R-:W-:-:S05]  /*9f00*/  @P0 IMAD.SHL.U32 R0, R0, 0x8, RZ ;  /* 0x0000000800000824 */ /* 0x000fca00078e00ff */
[----:B------:R-:W-:-:S04]  /*9f10*/  @P0 LOP3.LUT R0, R0, 0x8, RZ, 0xc0, !PT ;  /* 0x0000000800000812 */ /* 0x000fc800078ec0ff */
[----:B------:R-:W-:-:S04]  /*9f20*/  @P0 IADD3 R3, R3, 0x10, R0 ;  /* 0x0000001003030810 */ /* 0x000fc80007ffe000 */
[----:B------:R-:W-:-:S04]  /*9f30*/  @P0 PRMT R3, R16, 0x654, R3 ;  /* 0x0000065410030816 */ /* 0x000fc80000000003 */
[----:B------:R0:W-:Y:S01]  /*9f40*/  @P0 SYNCS.ARRIVE.TRANS64.RED.A1T0 RZ, [R3+URZ], RZ ;  /* 0x000000ff03ff09a7 */ /* 0x0001e2000810043f */
[----:B------:R-:W-:-:S13]  /*9f50*/  ISETP.GT.U32.AND P0, PT, R17, 0x1, PT ;  /* 0x000000011100780c */ /* 0x000fda0003f04070 */
[----:B0-----:R-:W-:Y:S05]  /*9f60*/  @P0 BRA `(.L_x_30) ;  /* 0x0000000000040947 */ /* 0x001fea0003800000 */
[----:B------:R-:W-:Y:S01]  /*9f70*/  BPT.TRAP 0x1 ;  /* 0x000000040000795c */ /* 0x000fe20000300000 */
.L_x_30:
[----:B------:R-:W3:Y:S01]  /*9f80*/  LDL.LU R9, [R1] ;  /* 0x0000000001097983 */ /* 0x000ee20000300800 */
[----:B------:R-:W0:Y:S01]  /*9f90*/  LDC R6, c[0x0][0x288] ;  /* 0x0000a200ff067b82 */ /* 0x000e220000000800 */
[----:B------:R-:W4:Y:S01]  /*9fa0*/  S2R R10, SR_TID.X ;  /* 0x00000000000a7919 */ /* 0x000f220000002100 */
[----:B------:R-:W-:Y:S01]  /*9fb0*/  UIADD3 UR37, UR39, UR37, URZ ;  /* 0x0000002527257290 */ /* 0x000fe2000fffe03f */
[----:B------:R-:W-:Y:S01]  /*9fc0*/  IMAD R23, R23, 0xb0, RZ ;  /* 0x000000b017177824 */ /* 0x000fe200078e02ff */
[----:B------:R-:W-:Y:S01]  /*9fd0*/  ULDC UR8, c[0x0][0x284] ;  /* 0x0000a10000087ab9 */ /* 0x000fe20000000800 */
[----:B------:R-:W-:Y:S01]  /*9fe0*/  ULDC.64 UR6, c[0x0][0x5d0] ;  /* 0x0001740000067ab9 */ /* 0x000fe20000000a00 */
[----:B------:R-:W-:-:S04]  /*9ff0*/  USHF.R.U32.HI UR4, URZ, 0x1, UR37 ;  /* 0x000000013f047899 */ /* 0x000fc80008011625 */
[----:B------:R-:W-:Y:S01]  /*a000*/  ULOP3.LUT UR4, UR4, 0x1, URZ, 0xc0, !UPT ;  /* 0x0000000104047892 */ /* 0x000fe2000f8ec03f */
[--C-:B----4-:R-:W-:Y:S02]  /*a010*/  SHF.R.U32.HI R0, RZ, 0x7, R10.reuse ;  /* 0x00000007ff007819 */ /* 0x110fe4000001160a */
[----:B------:R-:W-:Y:S02]  /*a020*/  SHF.R.U32.HI R3, RZ, 0x2, R10 ;  /* 0x00000002ff037819 */ /* 0x000fe4000001160a */
[----:B------:R-:W-:Y:S02]  /*a030*/  LOP3.LUT R0, R0, 0x1, RZ, 0xc0, !PT ;  /* 0x0000000100007812 */ /* 0x000fe400078ec0ff */
[----:B-12---:R-:W-:Y:S02]  /*a040*/  LOP3.LUT R4, R10, 0x60, RZ, 0xc0, !PT ;  /* 0x000000600a047812 */ /* 0x006fe400078ec0ff */
[----:B------:R-:W-:Y:S01]  /*a050*/  LOP3.LUT R3, R3, 0x7, RZ, 0xc0, !PT ;  /* 0x0000000703037812 */ /* 0x000fe200078ec0ff */
[----:B------:R-:W-:Y:S01]  /*a060*/  IMAD.SHL.U32 R8, R0, 0x40, RZ ;  /* 0x0000004000087824 */ /* 0x000fe200078e00ff */
[----:B------:R-:W-:-:S04]  /*a070*/  SHF.R.U32.HI R4, RZ, 0x1, R4 ;  /* 0x00000001ff047819 */ /* 0x000fc80000011604 */
[--C-:B------:R-:W-:Y:S02]  /*a080*/  IADD3 R7, RZ, -R4, -R3.reuse ;  /* 0x80000004ff077210 */ /* 0x100fe40007ffe803 */
[----:B------:R-:W-:Y:S02]  /*a090*/  LOP3.LUT R5, R8, 0x40, R3, 0xe2, !PT ;  /* 0x0000004008057812 */ /* 0x000fe400078ee203 */
[----:B------:R-:W-:Y:S02]  /*a0a0*/  LOP3.LUT R3, R10, 0x3, RZ, 0xc0, !PT ;  /* 0x000000030a037812 */ /* 0x000fe400078ec0ff */
[----:B0-----:R-:W-:-:S03]  /*a0b0*/  ISETP.GE.AND P0, PT, R23, R6, PT ;  /* 0x000000061700720c */ /* 0x001fc60003f06270 */
[----:B------:R-:W-:Y:S02]  /*a0c0*/  IMAD R12, R3, -0x2, R6 ;  /* 0xfffffffe030c7824 */ /* 0x000fe400078e0206 */
[----:B------:R-:W-:Y:S01]  /*a0d0*/  IMAD.SHL.U32 R6, R10, 0x2, RZ ;  /* 0x000000020a067824 */ /* 0x000fe200078e00ff */
[----:B------:R-:W-:Y:S01]  /*a0e0*/  UISETP.GT.U32.AND UP1, UPT, UR37, 0x1, UPT ;  /* 0x000000012500788c */ /* 0x000fe2000bf24070 */
[----:B------:R-:W-:Y:S01]  /*a0f0*/  SHF.R.S32.HI R15, RZ, 0x1f, R18 ;  /* 0x0000001fff0f7819 */ /* 0x000fe20000011412 */
[----:B------:R-:W-:Y:S02]  /*a100*/  UISETP.NE.U32.AND UP0, UPT, UR4, 0x1, UPT ;  /* 0x000000010400788c */ /* 0x000fe4000bf05070 */
[----:B------:R-:W-:Y:S01]  /*a110*/  LOP3.LUT R6, R23, 0x6, R6, 0xf8, !PT ;  /* 0x0000000617067812 */ /* 0x000fe200078ef806 */
[----:B------:R-:W-:Y:S01]  /*a120*/  UISETP.LT.U32.AND UP1, UPT, UR39, 0x2, UP1 ;  /* 0x000000022700788c */ /* 0x000fe20008f21070 */
[----:B------:R-:W-:Y:S01]  /*a130*/  IMAD R0, R0, -0x40, R7 ;  /* 0xffffffc000007824 */ /* 0x000fe200078e0207 */
[----:B------:R-:W-:Y:S01]  /*a140*/  UISETP.GT.U32.AND UP0, UPT, UR39, 0x1, !UP0 ;  /* 0x000000012700788c */ /* 0x000fe2000c704070 */
[----:B------:R-:W-:Y:S01]  /*a150*/  IMAD R11, R15, UR6, RZ ;  /* 0x000000060f0b7c24 */ /* 0x000fe2000f8e02ff */
[----:B------:R-:W-:Y:S01]  /*a160*/  SHF.R.S32.HI R7, RZ, 0x1f, R6 ;  /* 0x0000001fff077819 */ /* 0x000fe20000011406 */
[----:B------:R-:W-:-:S02]  /*a170*/  USEL UR5, URZ, 0x1, !UP1 ;  /* 0x000000013f057887 */ /* 0x000fc4000c800000 */
[----:B------:R-:W-:Y:S01]  /*a180*/  USEL UR4, URZ, 0x1, !UP0 ;  /* 0x000000013f047887 */ /* 0x000fe2000c000000 */
[C---:B------:R-:W-:Y:S01]  /*a190*/  IMAD R13, R18.reuse, UR7, R11 ;  /* 0x00000007120d7c24 */ /* 0x040fe2000f8e020b */
[----:B------:R-:W-:Y:S01]  /*a1a0*/  ULOP3.LUT UR37, UR37, 0x1, URZ, 0xc0, !UPT ;  /* 0x0000000125257892 */ /* 0x000fe2000f8ec03f */
[----:B------:R-:W-:Y:S01]  /*a1b0*/  IMAD.WIDE.U32 R10, R18, UR6, R6 ;  /* 0x00000006120a7c25 */ /* 0x000fe2000f8e0006 */
[----:B------:R-:W-:-:S03]  /*a1c0*/  ULOP3.LUT UR36, UR4, UR36, UR5, 0x96, !UPT ;  /* 0x0000002404247292 */ /* 0x000fc6000f8e9605 */
[----:B------:R-:W-:Y:S02]  /*a1d0*/  IMAD.IADD R11, R11, 0x1, R13 ;  /* 0x000000010b0b7824 */ /* 0x000fe400078e020d */
[----:B---3--:R-:W-:-:S05]  /*a1e0*/  IMAD.SHL.U32 R3, R9, 0x100, RZ ;  /* 0x0000010009037824 */ /* 0x008fca00078e00ff */
[----:B------:R-:W-:Y:S01]  /*a1f0*/  ISETP.GE.OR P0, PT, R3, UR8, P0 ;  /* 0x0000000803007c0c */ /* 0x000fe20008706670 */
[----:B------:R-:W-:-:S03]  /*a200*/  IMAD.WIDE R8, R9, 0x100, RZ ;  /* 0x0000010009087825 */ /* 0x000fc600078e02ff */
[----:B------:R-:W-:Y:S02]  /*a210*/  LOP3.LUT R5, R8, R5, R4, 0xfe, !PT ;  /* 0x0000000508057212 */ /* 0x000fe400078efe04 */
[----:B------:R-:W-:Y:S01]  /*a220*/  IADD3 R4, -R3, UR8, R0 ;  /* 0x0000000803047c10 */ /* 0x000fe2000fffe100 */
[----:B------:R-:W-:Y:S02]  /*a230*/  IMAD.IADD R3, R12, 0x1, -R23 ;  /* 0x000000010c037824 */ /* 0x000fe400078e0a17 */
[----:B------:R-:W-:-:S04]  /*a240*/  IMAD.MOV.U32 R0, RZ, RZ, -0x1 ;  /* 0xffffffffff007424 */ /* 0x000fc800078e00ff */
[----:B------:R-:W-:Y:S05]  /*a250*/  @P0 BRA `(.L_x_32) ;  /* 0x000000a400a40947 */ /* 0x000fea0003800000 */
[----:B------:R-:W0:Y:S01]  /*a260*/  LDC.64 R206, c[0x0][0x5c8] ;  /* 0x00017200ffce7b82 */ /* 0x000e220000000a00 */
[----:B-----5:R-:W-:Y:S01]  /*a270*/  FSETP.NEU.AND P2, PT, R200, RZ, PT ;  /* 0x000000ffc800720b */ /* 0x020fe20003f4d000 */
[----:B------:R-:W-:Y:S01]  /*a280*/  BSSY B0, `(.L_x_32) ;  /* 0x0000a66000007945 */ /* 0x000fe20003800000 */
[----:B------:R-:W-:-:S04]  /*a290*/  ISETP.GT.AND P0, PT, R3, RZ, PT ;  /* 0x000000ff0300720c */ /* 0x000fc80003f04270 */
[----:B------:R-:W-:Y:S01]  /*a2a0*/  ISETP.GT.AND P1, PT, R4, RZ, P0 ;  /* 0x000000ff0400720c */ /* 0x000fe20000724270 */
[-C--:B0-----:R-:W-:Y:S02]  /*a2b0*/  IMAD R14, R9, R206.reuse, RZ ;  /* 0x000000ce090e7224 */ /* 0x081fe400078e02ff */
[----:B------:R-:W-:-:S04]  /*a2c0*/  IMAD.WIDE.U32 R12, R5, R206, R10 ;  /* 0x000000ce050c7225 */ /* 0x000fc800078e000a */
[----:B------:R-:W-:-:S04]  /*a2d0*/  IMAD R211, R5, R207, R14 ;  /* 0x000000cf05d37224 */ /* 0x000fc800078e020e */
[----:B------:R-:W-:Y:S01]  /*a2e0*/  IMAD.IADD R211, R13, 0x1, R211 ;  /* 0x000000010dd37824 */ /* 0x000fe200078e02d3 */
[----:B------:R-:W-:Y:S06]  /*a2f0*/  @!P2 BRA `(.L_x_33) ;  /* 0x000000740088a947 */ /* 0x000fec0003800000 */
[----:B------:R-:W0:Y:S01]  /*a300*/  LDC.64 R204, c[0x0][0x5b8] ;  /* 0x00016e00ffcc7b82 */ /* 0x000e220000000a00 */
[----:B------:R-:W-:-:S07]  /*a310*/  ULDC.64 UR4, c[0x0][0x5c0] ;  /* 0x0001700000047ab9 */ /* 0x000fce0000000a00 */
[----:B------:R-:W1:Y:S08]  /*a320*/  LDC.64 R202, c[0x0][0x5b0] ;  /* 0x00016c00ffca7b82 */ /* 0x000e700000000a00 */
[----:B------:R-:W2:Y:S01]  /*a330*/  LDC.64 R20, c[0x0][0x5a8] ;  /* 0x00016a00ff147b82 */ /* 0x000ea20000000a00 */
[-C--:B0-----:R-:W-:Y:S02]  /*a340*/  IMAD R8, R15, R204.reuse, RZ ;  /* 0x000000cc0f087224 */ /* 0x081fe400078e02ff */
[----:B------:R-:W-:-:S04]  /*a350*/  IMAD.WIDE.U32 R10, R18, R204, R6 ;  /* 0x000000cc120a7225 */ /* 0x000fc800078e0006 */
[----:B------:R-:W-:Y:S02]  /*a360*/  IMAD R205, R18, R205, R8 ;  /* 0x000000cd12cd7224 */ /* 0x000fe400078e0208 */
[----:B-1----:R-:W-:Y:S02]  /*a370*/  IMAD R8, R9, R202, RZ ;  /* 0x000000ca09087224 */ /* 0x002fe400078e02ff */
[----:B------:R-:W-:Y:S02]  /*a380*/  IMAD.IADD R9, R11, 0x1, R205 ;  /* 0x000000010b097824 */ /* 0x000fe400078e02cd */
[----:B------:R-:W-:Y:S02]  /*a390*/  IMAD R23, R5, R203, R8 ;  /* 0x000000cb05177224 */ /* 0x000fe400078e0208 */
[----:B------:R-:W-:-:S04]  /*a3a0*/  IMAD.MOV.U32 R8, RZ, RZ, R10 ;  /* 0x000000ffff087224 */ /* 0x000fc800078e000a */
[----:B------:R-:W-:-:S04]  /*a3b0*/  IMAD.WIDE.U32 R14, R5, R202, R8 ;  /* 0x000000ca050e7225 */ /* 0x000fc800078e0008 */
[----:B------:R-:W-:Y:S01]  /*a3c0*/  IMAD.IADD R13, R15, 0x1, R23 ;  /* 0x000000010f0d7824 */ /* 0x000fe200078e0217 */
[----:B--2---:R-:W-:-:S04]  /*a3d0*/  LEA R208, P2, R14, R20, 0x1 ;  /* 0x000000140ed07211 */ /* 0x004fc800078408ff */
[----:B------:R-:W-:-:S05]  /*a3e0*/  LEA.HI.X R209, R14, R21, R13, 0x1, P2 ;  /* 0x000000150ed17211 */ /* 0x000fca00010f0c0d */
[----:B------:R0:W2:Y:S01]  /*a3f0*/  @P1 LDG.E.LTC128B.U16 R210, desc[UR56][R208.64] ;  /* 0x00000038d0d21981 */ /* 0x0000a2000c1e1520 */
[----:B------:R-:W-:Y:S01]  /*a400*/  IMAD.WIDE.U32 R14, R5, R202, R6 ;  /* 0x000000ca050e7225 */ /* 0x000fe200078e0006 */
[----:B------:R-:W-:Y:S01]  /*a410*/  ISETP.GT.AND P3, PT, R3, 0x1, PT ;  /* 0x000000010300780c */ /* 0x000fe20003f64270 */
[----:B------:R-:W-:Y:S02]  /*a420*/  BSSY B1, `(.L_x_34) ;  /* 0x0000012000017945 */ /* 0x000fe40003800000 */
[----:B0-----:R-:W-:Y:S02]  /*a430*/  IMAD.IADD R209, R23, 0x1, R15 ;  /* 0x0000000117d17824 */ /* 0x001fe400078e020f */
[----:B------:R-:W-:Y:S01]  /*a440*/  IMAD.MOV.U32 R208, RZ, RZ, R14 ;  /* 0x000000ffffd07224 */ /* 0x000fe200078e000e */
[----:B------:R-:W-:-:S03]  /*a450*/  LEA R14, P2, R12, UR4, 0x1 ;  /* 0x000000040c0e7c11 */ /* 0x000fc6000f8408ff */
[----:B------:R-:W-:Y:S01]  /*a460*/  IMAD.WIDE.U32 R208, R18, R204, R208 ;  /* 0x000000cc12d07225 */ /* 0x000fe200078e00d0 */
[----:B------:R-:W-:Y:S02]  /*a470*/  LEA.HI.X R15, R12, UR5, R211, 0x1, P2 ;  /* 0x000000050c0f7c11 */ /* 0x000fe400090f0cd3 */
[----:B------:R-:W-:Y:S02]  /*a480*/  ISETP.GT.AND P2, PT, R4, RZ, P3 ;  /* 0x000000ff0400720c */ /* 0x000fe40001f44270 */
[----:B------:R-:W-:Y:S01]  /*a490*/  LEA R12, P4, R208, R20, 0x1 ;  /* 0x00000014d00c7211 */ /* 0x000fe200078808ff */
[C---:B--2---:R-:W-:Y:S01]  /*a4a0*/  IMAD.U32 R13, R210.reuse, 0x10000, RZ ;  /* 0x00010000d20d7824 */ /* 0x044fe200078e00ff */
[----:B------:R-:W-:-:S03]  /*a4b0*/  PRMT R214, R210, 0x7610, R214 ;  /* 0x00007610d2d67816 */ /* 0x000fc600000000d6 */
[----:B------:R-:W-:-:S04]  /*a4c0*/  FMUL R13, R13, R200 ;  /* 0x000000c80d0d7220 */ /* 0x000fc80000400000 */
[----:B------:R-:W-:Y:S01]  /*a4d0*/  FFMA R13, R192, R201, R13 ;  /* 0x000000c9c00d7223 */ /* 0x000fe2000000000d */
[----:B------:R-:W-:-:S04]  /*a4e0*/  IMAD.IADD R192, R205, 0x1, R209 ;  /* 0x00000001cdc07824 */ /* 0x000fc800078e02d1 */
[----:B------:R-:W-:Y:S02]  /*a4f0*/  F2FP.BF16.F32.PACK_AB R209, RZ, R13 ;  /* 0x0000000dffd1723e */ /* 0x000fe400000010ff */
[----:B------:R-:W-:-:S03]  /*a500*/  LEA.HI.X R13, R208, R21, R192, 0x1, P4 ;  /* 0x00000015d00d7211 */ /* 0x000fc600020f0cc0 */
[----:B------:R0:W-:Y:S01]  /*a510*/  @P1 STG.E.U16 desc[UR56][R14.64], R209 ;  /* 0x000000d10e001986 */ /* 0x0001e2000c101538 */
[----:B------:R-:W-:Y:S05]  /*a520*/  @!P2 BRA `(.L_x_35) ;  /* 0x000000000004a947 */ /* 0x000fea0003800000 */
[----:B------:R1:W5:Y:S02]  /*a530*/  LDG.E.LTC128B.U16 R214, desc[UR56][R12.64+0x2] ;  /* 0x000002380cd67981 */ /* 0x000364000c1e1520 */
.L_x_35:
[----:B------:R-:W-:Y:S05]  /*a540*/  BSYNC B1 ;  /* 0x0000000000017941 */ /* 0x000fea0003800000 */
.L_x_34:
[----:B------:R-:W-:Y:S01]  /*a550*/  SHF.L.U64.HI R211, R202, 0x3, R203 ;  /* 0x00000003cad37819 */ /* 0x000fe200000102cb */
[----:B0----5:R-:W-:Y:S01]  /*a560*/  IMAD.U32 R209, R214, 0x10000, RZ ;  /* 0x00010000d6d17824 */ /* 0x021fe200078e00ff */
[----:B------:R-:W-:Y:S01]  /*a570*/  ISETP.GT.AND P1, PT, R4, 0x8, P0 ;  /* 0x000000080400780c */ /* 0x000fe20000724270 */
[----:B------:R-:W-:Y:S02]  /*a580*/  IMAD.SHL.U32 R210, R202, 0x8, RZ ;  /* 0x00000008cad27824 */ /* 0x000fe400078e00ff */
[----:B------:R-:W-:Y:S02]  /*a590*/  FMUL R192, R209, R200 ;  /* 0x000000c8d1c07220 */ /* 0x000fe40000400000 */
[----:B------:R-:W-:-:S04]  /*a5a0*/  IMAD.WIDE.U32 R212, R5, R202, R210 ;  /* 0x000000ca05d47225 */ /* 0x000fc800078e00d2 */
[----:B------:R-:W-:Y:S01]  /*a5b0*/  FFMA R192, R193, R201, R192 ;  /* 0x000000c9c1c07223 */ /* 0x000fe200000000c0 */
[----:B------:R-:W-:Y:S01]  /*a5c0*/  IMAD.IADD R215, R23, 0x1, R213 ;  /* 0x0000000117d77824 */ /* 0x000fe200078e02d5 */
[----:B------:R-:W-:-:S03]  /*a5d0*/  IADD3 R193, P4, R10, R212, RZ ;  /* 0x000000d40ac17210 */ /* 0x000fc60007f9e0ff */
[----:B------:R-:W-:Y:S02]  /*a5e0*/  F2FP.BF16.F32.PACK_AB R209, RZ, R192 ;  /* 0x000000c0ffd1723e */ /* 0x000fe400000010ff */
[----:B------:R-:W-:Y:S01]  /*a5f0*/  IMAD.X R208, R215, 0x1, R9, P4 ;  /* 0x00000001d7d07824 */ /* 0x000fe200020e0609 */
[----:B------:R-:W-:Y:S02]  /*a600*/  LEA R192, P4, R193, R20, 0x1 ;  /* 0x00000014c1c07211 */ /* 0x000fe400078808ff */
[----:B------:R-:W-:Y:S02]  /*a610*/  PRMT R216, R209, 0x7610, R216 ;  /* 0x00007610d1d87816 */ /* 0x000fe400000000d8 */
[----:B------:R-:W-:-:S03]  /*a620*/  LEA.HI.X R193, R193, R21, R208, 0x1, P4 ;  /* 0x00000015c1c17211 */ /* 0x000fc600020f0cd0 */
[----:B------:R0:W-:Y:S04]  /*a630*/  @P2 STG.E.U16 desc[UR56][R14.64+0x2], R216 ;  /* 0x000002d80e002986 */ /* 0x0001e8000c101538 */
[----:B------:R2:W3:Y:S01]  /*a640*/  @P1 LDG.E.LTC128B.U16 R214, desc[UR56][R192.64] ;  /* 0x00000038c0d61981 */ /* 0x0004e2000c1e1520 */
[C---:B------:R-:W-:Y:S01]  /*a650*/  IMAD.SHL.U32 R219, R206.reuse, 0x10, RZ ;  /* 0x00000010cedb7824 */ /* 0x040fe200078e00ff */
[----:B------:R-:W-:Y:S01]  /*a660*/  SHF.L.U64.HI R218, R206, 0x4, R207 ;  /* 0x00000004ceda7819 */ /* 0x000fe200000102cf */
[----:B------:R-:W-:Y:S01]  /*a670*/  BSSY B1, `(.L_x_36) ;  /* 0x0000011000017945 */ /* 0x000fe20003800000 */
[----:B--2---:R-:W-:-:S05]  /*a680*/  IADD3 R192, P2, R6, R212, RZ ;  /* 0x000000d406c07210 */ /* 0x004fca0007f5e0ff */
[----:B------:R-:W-:Y:S02]  /*a690*/  IMAD.X R193, R7, 0x1, R215, P2 ;  /* 0x0000000107c17824 */ /* 0x000fe400010e06d7 */
[----:B------:R-:W-:-:S03]  /*a6a0*/  IMAD.WIDE.U32 R192, R18, R204, R192 ;  /* 0x000000cc12c07225 */ /* 0x000fc600078e00c0 */
[----:B------:R-:W-:Y:S01]  /*a6b0*/  LEA R208, P2, R192, R20, 0x1 ;  /* 0x00000014c0d07211 */ /* 0x000fe200078408ff */
[----:B---3--:R-:W-:-:S04]  /*a6c0*/  IMAD.U32 R209, R214, 0x10000, RZ ;  /* 0x00010000d6d17824 */ /* 0x008fc800078e00ff */
[----:B------:R-:W-:-:S04]  /*a6d0*/  FMUL R209, R209, R200 ;  /* 0x000000c8d1d17220 */ /* 0x000fc80000400000 */
[----:B------:R-:W-:Y:S01]  /*a6e0*/  FFMA R194, R194, R201, R209 ;  /* 0x000000c9c2c27223 */ /* 0x000fe200000000d1 */
[----:B------:R-:W-:-:S04]  /*a6f0*/  IMAD.IADD R209, R205, 0x1, R193 ;  /* 0x00000001cdd17824 */ /* 0x000fc800078e02c1 */
[----:B------:R-:W-:Y:S02]  /*a700*/  F2FP.BF16.F32.PACK_AB R194, RZ, R194 ;  /* 0x000000c2ffc2723e */ /* 0x000fe400000010ff */
[----:B------:R-:W-:Y:S02]  /*a710*/  LEA.HI.X R209, R192, R21, R209, 0x1, P2 ;  /* 0x00000015c0d17211 */ /* 0x000fe400010f0cd1 */
[----:B------:R-:W-:Y:S02]  /*a720*/  IADD3 R192, P4, R219, R14, RZ ;  /* 0x0000000edbc07210 */ /* 0x000fe40007f9e0ff */
[----:B------:R-:W-:-:S03]  /*a730*/  ISETP.GT.AND P2, PT, R4, 0x8, P3 ;  /* 0x000000080400780c */ /* 0x000fc60001f44270 */
[----:B------:R-:W-:-:S05]  /*a740*/  IMAD.X R193, R218, 0x1, R15, P4 ;  /* 0x00000001dac17824 */ /* 0x000fca00020e060f */
[----:B------:R0:W-:Y:S05]  /*a750*/  @P1 STG.E.U16 desc[UR56][R192.64], R194 ;  /* 0x000000c2c0001986 */ /* 0x0001ea000c101538 */
[----:B------:R-:W-:Y:S05]  /*a760*/  @!P2 BRA `(.L_x_37) ;  /* 0x000000000004a947 */ /* 0x000fea0003800000 */
[----:B------:R2:W5:Y:S02]  /*a770*/  LDG.E.LTC128B.U16 R214, desc[UR56][R208.64+0x2] ;  /* 0x00000238d0d67981 */ /* 0x000564000c1e1520 */
.L_x_37:
[----:B------:R-:W-:Y:S05]  /*a780*/  BSYNC B1 ;  /* 0x0000000000017941 */ /* 0x000fea0003800000 */
.L_x_36:
[----:B-----5:R-:W-:Y:S01]  /*a790*/  IMAD.U32 R217, R214, 0x10000, RZ ;  /* 0x00010000d6d97824 */ /* 0x020fe200078e00ff */
[----:B------:R-:W-:Y:S01]  /*a7a0*/  ISETP.GT.AND P1, PT, R3, 0x8, PT ;  /* 0x000000080300780c */ /* 0x000fe20003f24270 */
[----:B------:R-:W-:Y:S02]  /*a7b0*/  BSSY B1, `(.L_x_38) ;  /* 0x0000008000017945 */ /* 0x000fe40003800000 */
[----:B0-----:R-:W-:Y:S01]  /*a7c0*/  FMUL R194, R217, R200 ;  /* 0x000000c8d9c27220 */ /* 0x001fe20000400000 */
[----:B------:R-:W-:-:S03]  /*a7d0*/  ISETP.GT.AND P4, PT, R4, RZ, P1 ;  /* 0x000000ff0400720c */ /* 0x000fc60000f84270 */
[----:B------:R-:W-:-:S05]  /*a7e0*/  FFMA R194, R195, R201, R194 ;  /* 0x000000c9c3c27223 */ /* 0x000fca00000000c2 */
[----:B------:R-:W-:-:S05]  /*a7f0*/  F2FP.BF16.F32.PACK_AB R194, RZ, R194 ;  /* 0x000000c2ffc2723e */ /* 0x000fca00000010ff */
[----:B------:R0:W-:Y:S01]  /*a800*/  @P2 STG.E.U16 desc[UR56][R192.64+0x2], R194 ;  /* 0x000002c2c0002986 */ /* 0x0001e2000c101538 */
[----:B------:R-:W-:Y:S05]  /*a810*/  @!P4 BRA `(.L_x_39) ;  /* 0x000000000004c947 */ /* 0x000fea0003800000 */
[----:B------:R3:W5:Y:S02]  /*a820*/  LDG.E.LTC128B.U16 R214, desc[UR56][R12.64+0x10] ;  /* 0x000010380cd67981 */ /* 0x000764000c1e1520 */
.L_x_39:
[----:B------:R-:W-:Y:S05]  /*a830*/  BSYNC B1 ;  /* 0x0000000000017941 */ /* 0x000fea0003800000 */
.L_x_38:
[----:B-----5:R-:W-:Y:S01]  /*a840*/  IMAD.U32 R195, R214, 0x10000, RZ ;  /* 0x00010000d6c37824 */ /* 0x020fe200078e00ff */
[----:B------:R-:W-:Y:S01]  /*a850*/  ISETP.GT.AND P2, PT, R3, 0x9, PT ;  /* 0x000000090300780c */ /* 0x000fe20003f44270 */
[----:B------:R-:W-:Y:S02]  /*a860*/  BSSY B1, `(.L_x_40) ;  /* 0x0000008000017945 */ /* 0x000fe40003800000 */
[----:B------:R-:W-:Y:S01]  /*a870*/  FMUL R195, R195, R200 ;  /* 0x000000c8c3c37220 */ /* 0x000fe20000400000 */
[----:B------:R-:W-:-:S03]  /*a880*/  ISETP.GT.AND P5, PT, R4, RZ, P2 ;  /* 0x000000ff0400720c */ /* 0x000fc600017a4270 */
[----:B------:R-:W-:-:S05]  /*a890*/  FFMA R195, R196, R201, R195 ;  /* 0x000000c9c4c37223 */ /* 0x000fca00000000c3 */
[----:B------:R-:W-:-:S05]  /*a8a0*/  F2FP.BF16.F32.PACK_AB R195, RZ, R195 ;  /* 0x000000c3ffc3723e */ /* 0x000fca00000010ff */
[----:B------:R4:W-:Y:S01]  /*a8b0*/  @P4 STG.E.U16 desc[UR56][R14.64+0x10], R195 ;  /* 0x000010c30e004986 */ /* 0x0009e2000c101538 */
[----:B------:R-:W-:Y:S05]  /*a8c0*/  @!P5 BRA `(.L_x_41) ;  /* 0x000000000004d947 */ /* 0x000fea0003800000 */
[----:B------:R0:W5:Y:S02]  /*a8d0*/  LDG.E.LTC128B.U16 R214, desc[UR56][R12.64+0x12] ;  /* 0x000012380cd67981 */ /* 0x000164000c1e1520 */
.L_x_41:
[----:B------:R-:W-:Y:S05]  /*a8e0*/  BSYNC B1 ;  /* 0x0000000000017941 */ /* 0x000fea0003800000 */
.L_x_40:
[----:B----45:R-:W-:Y:S01]  /*a8f0*/  IMAD.U32 R195, R214, 0x10000, RZ ;  /* 0x00010000d6c37824 */ /* 0x030fe200078e00ff */
[----:B------:R-:W-:Y:S01]  /*a900*/  ISETP.GT.AND P4, PT, R4, 0x8, P1 ;  /* 0x000000080400780c */ /* 0x000fe20000f84270 */
[----:B------:R-:W-:Y:S01]  /*a910*/  BSSY B1, `(.L_x_42) ;  /* 0x0000008000017945 */ /* 0x000fe20003800000 */
[----:B------:R-:W-:Y:S01]  /*a920*/  PRMT R196, R214, 0x7610, R196 ;  /* 0x00007610d6c47816 */ /* 0x000fe200000000c4 */
[----:B0-----:R-:W-:-:S04]  /*a930*/  FMUL R194, R195, R200 ;  /* 0x000000c8c3c27220 */ /* 0x001fc80000400000 */
[----:B------:R-:W-:-:S05]  /*a940*/  FFMA R194, R197, R201, R194 ;  /* 0x000000c9c5c27223 */ /* 0x000fca00000000c2 */
[----:B------:R-:W-:-:S05]  /*a950*/  F2FP.BF16.F32.PACK_AB R194, RZ, R194 ;  /* 0x000000c2ffc2723e */ /* 0x000fca00000010ff */
[----:B------:R0:W-:Y:S01]  /*a960*/  @P5 STG.E.U16 desc[UR56][R14.64+0x12], R194 ;  /* 0x000012c20e005986 */ /* 0x0001e2000c101538 */
[----:B------:R-:W-:Y:S05]  /*a970*/  @!P4 BRA `(.L_x_43) ;  /* 0x000000000004c947 */ /* 0x000fea0003800000 */
[----:B------:R4:W5:Y:S02]  /*a980*/  LDG.E.LTC128B.U16 R196, desc[UR56][R208.64+0x10] ;  /* 0x00001038d0c47981 */ /* 0x000964000c1e1520 */
.L_x_43:
[----:B------:R-:W-:Y:S05]  /*a990*/  BSYNC B1 ;  /* 0x0000000000017941 */ /* 0x000fea0003800000 */
.L_x_42:
[----:B-----5:R-:W-:Y:S01]  /*a9a0*/  IMAD.U32 R195, R196, 0x10000, RZ ;  /* 0x00010000c4c37824 */ /* 0x020fe200078e00ff */
[----:B------:R-:W-:Y:S01]  /*a9b0*/  ISETP.GT.AND P5, PT, R4, 0x8, P2 ;  /* 0x000000080400780c */ /* 0x000fe200017a4270 */
[----:B------:R-:W-:Y:S02]  /*a9c0*/  BSSY B1, `(.L_x_44) ;  /* 0x0000007000017945 */ /* 0x000fe40003800000 */
[----:B------:R-:W-:-:S04]  /*a9d0*/  FMUL R195, R195, R200 ;  /* 0x000000c8c3c37220 */ /* 0x000fc80000400000 */
[----:B------:R-:W-:-:S05]  /*a9e0*/  FFMA R195, R198, R201, R195 ;  /* 0x000000c9c6c37223 */ /* 0x000fca00000000c3 */
[----:B------:R-:W-:-:S05]  /*a9f0*/  F2FP.BF16.F32.PACK_AB R195, RZ, R195 ;  /* 0x000000c3ffc3723e */ /* 0x000fca00000010ff */
[----:B------:R0:W-:Y:S01]  /*aa00*/  @P4 STG.E.U16 desc[UR56][R192.64+0x10], R195 ;  /* 0x000010c3c0004986 */ /* 0x0001e2000c101538 */
[----:B------:R-:W-:Y:S05]  /*aa10*/  @!P5 BRA `(.L_x_45) ;  /* 0x000000000004d947 */ /* 0x000fea0003800000 */
[----:B------:R0:W5:Y:S02]  /*aa20*/  LDG.E.LTC128B.U16 R196, desc[UR56][R208.64+0x12] ;  /* 0x00001238d0c47981 */ /* 0x000164000c1e1520 */
.L_x_45:
[----:B------:R-:W-:Y:S05]  /*aa30*/  BSYNC B1 ;  /* 0x0000000000017941 */ /* 0x000fea0003800000 */
.L_x_44:
[----:B-----5:R-:W-:Y:S01]  /*aa40*/  IMAD.U32 R11, R196, 0x10000, RZ ;  /* 0x00010000c40b7824 */ /* 0x020fe200078e00ff */
[----:B------:R-:W-:Y:S01]  /*aa50*/  ISETP.GT.AND P4, PT, R4, 0x80, P0 ;  /* 0x000000800400780c */ /* 0x000fe20000784270 */
[----:B------:R-:W-:Y:S02]  /*aa60*/  IMAD.MOV.U32 R214, RZ, RZ, R212 ;  /* 0x000000ffffd67224 */ /* 0x000fe400078e00d4 */
[----:B------:R-:W-:Y:S01]  /*aa70*/  FMUL R8, R11, R200 ;  /* 0x000000c80b087220 */ /* 0x000fe20000400000 */
[----:B------:R-:W-:Y:S02]  /*aa80*/  IMAD R203, R203, 0x78, RZ ;  /* 0x00000078cbcb7824 */ /* 0x000fe400078e02ff */
[----:B------:R-:W-:-:S04]  /*aa90*/  IMAD.WIDE.U32 R214, R202, 0x78, R214 ;  /* 0x00000078cad67825 */ /* 0x000fc800078e00d6 */
[----:B------:R-:W-:-:S05]  /*aaa0*/  FFMA R8, R199, R201, R8 ;  /* 0x000000c9c7087223 */ /* 0x000fca0000000008 */
[----:B------:R-:W-:-:S04]  /*aab0*/  F2FP.BF16.F32.PACK_AB R8, RZ, R8 ;  /* 0x00000008ff08723e */ /* 0x000fc800000010ff */
[----:B0-----:R-:W-:Y:S01]  /*aac0*/  PRMT R195, R8, 0x7610, R195 ;  /* 0x0000761008c37816 */ /* 0x001fe200000000c3 */
[----:B------:R-:W-:-:S04]  /*aad0*/  IMAD.IADD R8, R215, 0x1, R203 ;  /* 0x00000001d7087824 */ /* 0x000fc800078e02cb */
[----:B------:R0:W-:Y:S01]  /*aae0*/  @P5 STG.E.U16 desc[UR56][R192.64+0x12], R195 ;  /* 0x000012c3c0005986 */ /* 0x0001e2000c101538 */
[----:B------:R-:W-:-:S05]  /*aaf0*/  IADD3 R11, P5, R10, R214, RZ ;  /* 0x000000d60a0b7210 */ /* 0x000fca0007fbe0ff */
[----:B------:R-:W-:Y:S01]  /*ab00*/  IMAD.X R198, R8, 0x1, R9, P5 ;  /* 0x0000000108c67824 */ /* 0x000fe200028e0609 */
[----:B------:R-:W-:-:S04]  /*ab10*/  LEA R194, P5, R11, R20, 0x1 ;  /* 0x000000140bc27211 */ /* 0x000fc800078a08ff */
[----:B0-----:R-:W-:Y:S02]  /*ab20*/  LEA.HI.X R195, R11, R21, R198, 0x1, P5 ;  /* 0x000000150bc37211 */ /* 0x001fe400028f0cc6 */
[----:B------:R-:W-:-:S06]  /*ab30*/  PRMT R11, R196, 0x7610, R11 ;  /* 0x00007610c40b7816 */ /* 0x000fcc000000000b */
[----:B------:R0:W2:Y:S01]  /*ab40*/  @P4 LDG.E.LTC128B.U16 R11, desc[UR56][R194.64] ;  /* 0x00000038c20b4981 */ /* 0x0000a2000c1e1520 */
[----:B------:R-:W-:Y:S01]  /*ab50*/  IMAD R207, R207, 0xf0, RZ ;  /* 0x000000f0cfcf7824 */ /* 0x000fe200078e02ff */
[----:B------:R-:W-:Y:S01]  /*ab60*/  BSSY B1, `(.L_x_46) ;  /* 0x0000019000017945 */ /* 0x000fe20003800000 */
[----:B0-----:R-:W-:-:S04]  /*ab70*/  IMAD.WIDE.U32 R194, R206, 0xf0, R192 ;  /* 0x000000f0cec27825 */ /* 0x001fc800078e00c0 */
[----:B------:R-:W-:Y:S02]  /*ab80*/  @P4 IMAD.MOV.U32 R196, RZ, RZ, R194 ;  /* 0x000000ffffc44224 */ /* 0x000fe400078e00c2 */
[----:B--2---:R-:W-:-:S04]  /*ab90*/  IMAD.U32 R197, R11, 0x10000, RZ ;  /* 0x000100000bc57824 */ /* 0x004fc800078e00ff */
[----:B------:R-:W-:-:S04]  /*aba0*/  FMUL R197, R197, R200 ;  /* 0x000000c8c5c57220 */ /* 0x000fc80000400000 */
[----:B------:R-:W-:-:S05]  /*abb0*/  FFMA R197, R184, R201, R197 ;  /* 0x000000c9b8c57223 */ /* 0x000fca00000000c5 */
[----:B------:R-:W-:-:S04]  /*abc0*/  F2FP.BF16.F32.PACK_AB R197, RZ, R197 ;  /* 0x000000c5ffc5723e */ /* 0x000fc800000010ff */
[----:B------:R-:W-:Y:S01]  /*abd0*/  PRMT R199, R197, 0x7610, R199 ;  /* 0x00007610c5c77816 */ /* 0x000fe200000000c7 */
[----:B------:R-:W-:-:S05]  /*abe0*/  IMAD.IADD R197, R195, 0x1, R207 ;  /* 0x00000001c3c57824 */ /* 0x000fca00078e02cf */
[----:B------:R0:W-:Y:S02]  /*abf0*/  @P4 STG.E.U16 desc[UR56][R196.64], R199 ;  /* 0x000000c7c4004986 */ /* 0x0001e4000c101538 */
[----:B0-----:R-:W-:-:S04]  /*ac00*/  IMAD.WIDE.U32 R198, R202, 0x78, R210 ;  /* 0x00000078cac67825 */ /* 0x001fc800078e00d2 */
[----:B------:R-:W-:Y:S02]  /*ac10*/  IMAD.IADD R199, R203, 0x1, R199 ;  /* 0x00000001cbc77824 */ /* 0x000fe400078e02c7 */
[----:B------:R-:W-:-:S03]  /*ac20*/  IMAD.WIDE.U32 R212, R5, R202, R198 ;  /* 0x000000ca05d47225 */ /* 0x000fc600078e00c6 */
[----:B------:R-:W-:-:S04]  /*ac30*/  IADD3 R216, P4, R6, R212, RZ ;  /* 0x000000d406d87210 */ /* 0x000fc80007f9e0ff */
[----:B------:R-:W-:-:S03]  /*ac40*/  IADD3.X R217, R7, R23, R213, P4, !PT ;  /* 0x0000001707d97210 */ /* 0x000fc600027fe4d5 */
[----:B------:R-:W-:-:S04]  /*ac50*/  IMAD.WIDE.U32 R216, R18, R204, R216 ;  /* 0x000000cc12d87225 */ /* 0x000fc800078e00d8 */
[----:B------:R-:W-:Y:S01]  /*ac60*/  IMAD.IADD R184, R205, 0x1, R217 ;  /* 0x00000001cdb87824 */ /* 0x000fe200078e02d9 */
[----:B------:R-:W-:-:S04]  /*ac70*/  LEA R212, P4, R216, R20, 0x1 ;  /* 0x00000014d8d47211 */ /* 0x000fc800078808ff */
[----:B------:R-:W-:Y:S02]  /*ac80*/  LEA.HI.X R213, R216, R21, R184, 0x1, P4 ;  /* 0x00000015d8d57211 */ /* 0x000fe400020f0cb8 */
[----:B------:R-:W-:-:S04]  /*ac90*/  IADD3 R10, P4, P5, R10, R214, R210 ;  /* 0x000000d60a0a7210 */ /* 0x000fc80007d9e0d2 */
[----:B------:R-:W-:Y:S02]  /*aca0*/  IADD3.X R214, R9, R8, R211, P4, P5 ;  /* 0x0000000809d67210 */ /* 0x000fe400027ea4d3 */
[----:B------:R-:W-:Y:S02]  /*acb0*/  ISETP.GT.AND P4, PT, R4, 0x80, P3 ;  /* 0x000000800400780c */ /* 0x000fe40001f84270 */
[----:B------:R-:W-:-:S11]  /*acc0*/  IADD3 R8, P5, R210, R198, RZ ;  /* 0x000000c6d2087210 */ /* 0x000fd60007fbe0ff */
[----:B------:R-:W-:Y:S05]  /*acd0*/  @!P4 BRA `(.L_x_47) ;  /* 0x000000000004c947 */ /* 0x000fea0003800000 */
[----:B------:R0:W5:Y:S02]  /*ace0*/  LDG.E.LTC128B.U16 R11, desc[UR56][R212.64+0x2] ;  /* 0x00000238d40b7981 */ /* 0x000164000c1e1520 */
.L_x_47:
[----:B------:R-:W-:Y:S05]  /*acf0*/  BSYNC B1 ;  /* 0x0000000000017941 */ /* 0x000fea0003800000 */
.L_x_46:
[----:B-----5:R-:W-:Y:S01]  /*ad00*/  IMAD.U32 R9, R11, 0x10000, RZ ;  /* 0x000100000b097824 */ /* 0x020fe200078e00ff */
[----:B------:R-:W-:Y:S01]  /*ad10*/  ISETP.GT.AND P0, PT, R4, 0x88, P0 ;  /* 0x000000880400780c */ /* 0x000fe20000704270 */
[----:B------:R-:W-:Y:S02]  /*ad20*/  BSSY B1, `(.L_x_48) ;  /* 0x000000f000017945 */ /* 0x000fe40003800000 */
[----:B------:R-:W-:Y:S01]  /*ad30*/  FMUL R184, R9, R200 ;  /* 0x000000c809b87220 */ /* 0x000fe20000400000 */
[----:B------:R-:W-:-:S03]  /*ad40*/  IMAD.X R9, R199, 0x1, R211, P5 ;  /* 0x00000001c7097824 */ /* 0x000fc600028e06d3 */
[----:B------:R-:W-:Y:S01]  /*ad50*/  FFMA R184, R185, R201, R184 ;  /* 0x000000c9b9b87223 */ /* 0x000fe200000000b8 */
[----:B------:R-:W-:-:S04]  /*ad60*/  IMAD.WIDE.U32 R202, R5, R202, R8 ;  /* 0x000000ca05ca7225 */ /* 0x000fc800078e0008 */
[----:B------:R-:W-:Y:S01]  /*ad70*/  F2FP.BF16.F32.PACK_AB R184, RZ, R184 ;  /* 0x000000b8ffb8723e */ /* 0x000fe200000010ff */
[----:B------:R-:W-:Y:S01]  /*ad80*/  @P4 IMAD.MOV.U32 R185, RZ, RZ, R197 ;  /* 0x000000ffffb94224 */ /* 0x000fe200078e00c5 */
[----:B------:R-:W-:Y:S02]  /*ad90*/  IADD3 R8, P5, R6, R202, RZ ;  /* 0x000000ca06087210 */ /* 0x000fe40007fbe0ff */
[----:B------:R-:W-:Y:S01]  /*ada0*/  PRMT R5, R184, 0x7610, R5 ;  /* 0x00007610b8057816 */ /* 0x000fe20000000005 */
[----:B------:R-:W-:-:S05]  /*adb0*/  @P4 IMAD.MOV.U32 R184, RZ, RZ, R194 ;  /* 0x000000ffffb84224 */ /* 0x000fca00078e00c2 */
[----:B------:R2:W-:Y:S02]  /*adc0*/  @P4 STG.E.U16 desc[UR56][R184.64+0x2], R5 ;  /* 0x00000205b8004986 */ /* 0x0005e4000c101538 */
[----:B--2---:R-:W-:-:S04]  /*add0*/  LEA R184, P4, R10, R20, 0x1 ;  /* 0x000000140ab87211 */ /* 0x004fc800078808ff */
[----:B------:R-:W-:Y:S01]  /*ade0*/  LEA.HI.X R185, R10, R21, R214, 0x1, P4 ;  /* 0x000000150ab97211 */ /* 0x000fe200020f0cd6 */
[----:B------:R-:W-:Y:S08]  /*adf0*/  @!P0 BRA `(.L_x_49) ;  /* 0x0000000000048947 */ /* 0x000ff00003800000 */
[----:B------:R2:W5:Y:S02]  /*ae00*/  LDG.E.LTC128B.U16 R11, desc[UR56][R184.64] ;  /* 0x00000038b80b7981 */ /* 0x000564000c1e1520 */
.L_x_49:
[----:B------:R-:W-:Y:S05]  /*ae10*/  BSYNC B1 ;  /* 0x0000000000017941 */ /* 0x000fea0003800000 */
.L_x_48:
[----:B-----5:R-:W-:Y:S01]  /*ae20*/  IMAD.U32 R5, R11, 0x10000, RZ ;  /* 0x000100000b057824 */ /* 0x020fe200078e00ff */
[----:B------:R-:W-:Y:S01]  /*ae30*/  IADD3 R6, P4, R219, R194, RZ ;  /* 0x000000c2db067210 */ /* 0x000fe20007f9e0ff */
[----:B------:R-:W-:Y:S01]  /*ae40*/  BSSY B1, `(.L_x_50) ;  /* 0x000000e000017945 */ /* 0x000fe20003800000 */
[----:B------:R-:W-:Y:S01]  /*ae50*/  IADD3.X R9, R7, R23, R203, P5, !PT ;  /* 0x0000001707097210 */ /* 0x000fe20002ffe4cb */
[----:B------:R-:W-:Y:S01]  /*ae60*/  FMUL R5, R5, R200 ;  /* 0x000000c805057220 */ /* 0x000fe20000400000 */
[----:B------:R-:W-:Y:S01]  /*ae70*/  ISETP.GT.AND P3, PT, R4, 0x88, P3 ;  /* 0x000000880400780c */ /* 0x000fe20001f64270 */
[----:B------:R-:W-:Y:S02]  /*ae80*/  IMAD.X R7, R197, 0x1, R218, P4 ;  /* 0x00000001c5077824 */ /* 0x000fe400020e06da */
[----:B------:R-:W-:Y:S01]  /*ae90*/  FFMA R5, R186, R201, R5 ;  /* 0x000000c9ba057223 */ /* 0x000fe20000000005 */
[----:B------:R-:W-:-:S04]  /*aea0*/  IMAD.WIDE.U32 R8, R18, R204, R8 ;  /* 0x000000cc12087225 */ /* 0x000fc800078e0008 */
[----:B------:R-:W-:Y:S01]  /*aeb0*/  F2FP.BF16.F32.PACK_AB R5, RZ, R5 ;  /* 0x00000005ff05723e */ /* 0x000fe200000010ff */
[----:B------:R-:W-:Y:S01]  /*aec0*/  IMAD.IADD R205, R205, 0x1, R9 ;  /* 0x00000001cdcd7824 */ /* 0x000fe200078e0209 */
[----:B------:R-:W-:-:S03]  /*aed0*/  LEA R20, P5, R8, R20, 0x1 ;  /* 0x0000001408147211 */ /* 0x000fc600078a08ff */
[----:B------:R0:W-:Y:S01]  /*aee0*/  @P0 STG.E.U16 desc[UR56][R6.64], R5 ;  /* 0x0000000506000986 */ /* 0x0001e2000c101538 */
[----:B------:R-:W-:Y:S01]  /*aef0*/  LEA.HI.X R21, R8, R21, R205, 0x1, P5 ;  /* 0x0000001508157211 */ /* 0x000fe200028f0ccd */
[----:B------:R-:W-:Y:S08]  /*af00*/  @!P3 BRA `(.L_x_51) ;  /* 0x000000000004b947 */ /* 0x000ff00003800000 */
[----:B------:R0:W5:Y:S02]  /*af10*/  LDG.E.LTC128B.U16 R11, desc[UR56][R20.64+0x2] ;  /* 0x00000238140b7981 */ /* 0x000164000c1e1520 */
.L_x_51:
[----:B------:R-:W-:Y:S05]  /*af20*/  BSYNC B1 ;  /* 0x0000000000017941 */ /* 0x000fea0003800000 */
.L_x_50:
[----:B0----5:R-:W-:Y:S01]  /*af30*/  IMAD.U32 R5, R11, 0x10000, RZ ;  /* 0x000100000b057824 */ /* 0x021fe200078e00ff */
        /* <DEDUP_REMOVED lines=8> */
.L_x_53:
[----:B------:R-:W-:Y:S05]  /*afc0*/  BSYNC B1 ;  /* 0x0000000000017941 */ /* 0x000fea0003800000 */
.L_x_52:
[----:B-----5:R-:W-:Y:S01]  /*afd0*/  IMAD.U32 R5, R11, 0x10000, RZ ;  /* 0x000100000b057824 */ /* 0x020fe200078e00ff */
[----:B------:R-:W-:Y:S01]  /*afe0*/  ISETP.GT.AND P3, PT, R4, 0x80, P2 ;  /* 0x000000800400780c */ /* 0x000fe20001764270 */
[----:B0-----:R-:W-:Y:S01]  /*aff0*/  @P0 IMAD.MOV.U32 R8, RZ, RZ, R194 ;  /* 0x000000ffff080224 */ /* 0x001fe200078e00c2 */
[----:B------:R-:W-:Y:S01]  /*b000*/  BSSY B1, `(.L_x_54) ;  /* 0x0000008000017945 */ /* 0x000fe20003800000 */
[----:B------:R-:W-:Y:S01]  /*b010*/  FMUL R5, R5, R200 ;  /* 0x000000c805057220 */ /* 0x000fe20000400000 */
[----:B------:R-:W-:-:S03]  /*b020*/  @P0 IMAD.MOV.U32 R9, RZ, RZ, R197 ;  /* 0x000000ffff090224 */ /* 0x000fc600078e00c5 */
[----:B------:R-:W-:-:S05]  /*b030*/  FFMA R5, R188, R201, R5 ;  /* 0x000000c9bc057223 */ /* 0x000fca0000000005 */
[----:B------:R-:W-:-:S05]  /*b040*/  F2FP.BF16.F32.PACK_AB R5, RZ, R5 ;  /* 0x00000005ff05723e */ /* 0x000fca00000010ff */
[----:B------:R0:W-:Y:S01]  /*b050*/  @P0 STG.E.U16 desc[UR56][R8.64+0x10], R5 ;  /* 0x0000100508000986 */ /* 0x0001e2000c101538 */
[----:B------:R-:W-:Y:S05]  /*b060*/  @!P3 BRA `(.L_x_55) ;  /* 0x000000000004b947 */ /* 0x000fea0003800000 */
[----:B------:R0:W5:Y:S02]  /*b070*/  LDG.E.LTC128B.U16 R11, desc[UR56][R212.64+0x12] ;  /* 0x00001238d40b7981 */ /* 0x000164000c1e1520 */
.L_x_55:
[----:B------:R-:W-:Y:S05]  /*b080*/  BSYNC B1 ;  /* 0x0000000000017941 */ /* 0x000fea0003800000 */
.L_x_54:
[----:B0----5:R-:W-:Y:S01]  /*b090*/  IMAD.U32 R5, R11, 0x10000, RZ ;  /* 0x000100000b057824 */ /* 0x021fe200078e00ff */
[----:B------:R-:W-:Y:S01]  /*b0a0*/  ISETP.GT.AND P1, PT, R4, 0x88, P1 ;  /* 0x000000880400780c */ /* 0x000fe20000f24270 */
[----:B------:R-:W-:Y:S01]  /*b0b0*/  @P3 IMAD.MOV.U32 R195, RZ, RZ, R197 ;  /* 0x000000ffffc33224 */ /* 0x000fe200078e00c5 */
[----:B------:R-:W-:Y:S01]  /*b0c0*/  BSSY B1, `(.L_x_56) ;  /* 0x0000007000017945 */ /* 0x000fe20003800000 */
[----:B------:R-:W-:-:S04]  /*b0d0*/  FMUL R8, R5, R200 ;  /* 0x000000c805087220 */ /* 0x000fc80000400000 */
[----:B------:R-:W-:-:S05]  /*b0e0*/  FFMA R8, R189, R201, R8 ;  /* 0x000000c9bd087223 */ /* 0x000fca0000000008 */
[----:B------:R-:W-:-:S05]  /*b0f0*/  F2FP.BF16.F32.PACK_AB R8, RZ, R8 ;  /* 0x00000008ff08723e */ /* 0x000fca00000010ff */
[----:B------:R0:W-:Y:S01]  /*b100*/  @P3 STG.E.U16 desc[UR56][R194.64+0x12], R8 ;  /* 0x00001208c2003986 */ /* 0x0001e2000c101538 */
[----:B------:R-:W-:Y:S05]  /*b110*/  @!P1 BRA `(.L_x_57) ;  /* 0x0000000000049947 */ /* 0x000fea0003800000 */
[----:B------:R0:W5:Y:S02]  /*b120*/  LDG.E.LTC128B.U16 R11, desc[UR56][R20.64+0x10] ;  /* 0x00001038140b7981 */ /* 0x000164000c1e1520 */
.L_x_57:
[----:B------:R-:W-:Y:S05]  /*b130*/  BSYNC B1 ;  /* 0x0000000000017941 */ /* 0x000fea0003800000 */
.L_x_56:
        /* <DEDUP_REMOVED lines=9> */
.L_x_59:
[----:B------:R-:W-:Y:S05]  /*b1d0*/  BSYNC B1 ;  /* 0x0000000000017941 */ /* 0x000fea0003800000 */
.L_x_58:
[----:B0----5:R-:W-:Y:S01]  /*b1e0*/  IMAD.U32 R5, R11, 0x10000, RZ ;  /* 0x000100000b057824 */ /* 0x021fe200078e00ff */
        /* <DEDUP_REMOVED lines=9> */
.L_x_61:
[----:B------:R-:W-:Y:S05]  /*b280*/  BSYNC B1 ;  /* 0x0000000000017941 */ /* 0x000fea0003800000 */
.L_x_60:
        /* <DEDUP_REMOVED lines=10> */
.L_x_63:
[----:B------:R-:W-:Y:S05]  /*b330*/  BSYNC B1 ;  /* 0x0000000000017941 */ /* 0x000fea0003800000 */
.L_x_62:
        /* <DEDUP_REMOVED lines=9> */
.L_x_65:
[----:B------:R-:W-:Y:S05]  /*b3d0*/  BSYNC B1 ;  /* 0x0000000000017941 */ /* 0x000fea0003800000 */
.L_x_64:
        /* <DEDUP_REMOVED lines=9> */
.L_x_67:
[----:B------:R-:W-:Y:S05]  /*b470*/  BSYNC B1 ;  /* 0x0000000000017941 */ /* 0x000fea0003800000 */
.L_x_66:
        /* <DEDUP_REMOVED lines=10> */
.L_x_69:
[----:B------:R-:W-:Y:S05]  /*b520*/  BSYNC B1 ;  /* 0x0000000000017941 */ /* 0x000fea0003800000 */
.L_x_68:
        /* <DEDUP_REMOVED lines=10> */
.L_x_71:
[----:B------:R-:W-:Y:S05]  /*b5d0*/  BSYNC B1 ;  /* 0x0000000000017941 */ /* 0x000fea0003800000 */
.L_x_70:
        /* <DEDUP_REMOVED lines=9> */
.L_x_73:
[----:B------:R-:W-:Y:S05]  /*b670*/  BSYNC B1 ;  /* 0x0000000000017941 */ /* 0x000fea0003800000 */
.L_x_72:
        /* <DEDUP_REMOVED lines=9> */
.L_x_75:
[----:B------:R-:W-:Y:S05]  /*b710*/  BSYNC B1 ;  /* 0x0000000000017941 */ /* 0x000fea0003800000 */
.L_x_74:
        /* <DEDUP_REMOVED lines=9> */
.L_x_77:
[----:B------:R-:W-:Y:S05]  /*b7b0*/  BSYNC B1 ;  /* 0x0000000000017941 */ /* 0x000fea0003800000 */
.L_x_76:
[----:B-----5:R-:W-:Y:S01]  /*b7c0*/  IMAD.U32 R5, R11, 0x10000, RZ ;  /* 0x000100000b057824 */ /* 0x020fe200078e00ff */
[----:B------:R-:W-:Y:S01]  /*b7d0*/  ISETP.GT.AND P4, PT, R4, 0x80, P2 ;  /* 0x000000800400780c */ /* 0x000fe20001784270 */
[----:B------:R-:W-:Y:S01]  /*b7e0*/  IMAD.WIDE.U32 R8, R206, 0xf0, R192 ;  /* 0x000000f0ce087825 */ /* 0x000fe200078e00c0 */
[----:B------:R-:W-:Y:S03]  /*b7f0*/  BSSY B1, `(.L_x_78) ;  /* 0x0000009000017945 */ /* 0x000fe60003800000 */
[----:B------:R-:W-:Y:S01]  /*b800*/  FMUL R5, R5, R200 ;  /* 0x000000c805057220 */ /* 0x000fe20000400000 */
[----:B------:R-:W-:-:S03]  /*b810*/  IMAD.IADD R7, R207, 0x1, R9 ;  /* 0x00000001cf077824 */ /* 0x000fc600078e0209 */
[----:B------:R-:W-:Y:S01]  /*b820*/  FFMA R5, R168, R201, R5 ;  /* 0x000000c9a8057223 */ /* 0x000fe20000000005 */
[----:B0-----:R-:W-:-:S04]  /*b830*/  IMAD.MOV.U32 R6, RZ, RZ, R8 ;  /* 0x000000ffff067224 */ /* 0x001fc800078e0008 */
[----:B------:R-:W-:-:S05]  /*b840*/  F2FP.BF16.F32.PACK_AB R5, RZ, R5 ;  /* 0x00000005ff05723e */ /* 0x000fca00000010ff */
[----:B------:R0:W-:Y:S01]  /*b850*/  @P5 STG.E.U16 desc[UR56][R6.64+0x20], R5 ;  /* 0x0000200506005986 */ /* 0x0001e2000c101538 */
[----:B------:R-:W-:Y:S05]  /*b860*/  @!P4 BRA `(.L_x_79) ;  /* 0x000000000004c947 */ /* 0x000fea0003800000 */
[----:B------:R0:W5:Y:S02]  /*b870*/  LDG.E.LTC128B.U16 R11, desc[UR56][R212.64+0x22] ;  /* 0x00002238d40b7981 */ /* 0x000164000c1e1520 */
.L_x_79:
[----:B------:R-:W-:Y:S05]  /*b880*/  BSYNC B1 ;  /* 0x0000000000017941 */ /* 0x000fea0003800000 */
.L_x_78:
        /* <DEDUP_REMOVED lines=9> */
.L_x_81:
[----:B------:R-:W-:Y:S05]  /*b920*/  BSYNC B1 ;  /* 0x0000000000017941 */ /* 0x000fea0003800000 */
.L_x_80:
[----:B-----5:R-:W-:Y:S01]  /*b930*/  IMAD.U32 R5, R11, 0x10000, RZ ;  /* 0x000100000b057824 */ /* 0x020fe200078e00ff */
[----:B------:R-:W-:Y:S01]  /*b940*/  IADD3 R8, P4, R219, R8, RZ ;  /* 0x00000008db087210 */ /* 0x000fe20007f9e0ff */
[----:B------:R-:W-:Y:S01]  /*b950*/  BSSY B1, `(.L_x_82) ;  /* 0x0000009000017945 */ /* 0x000fe20003800000 */
[----:B------:R-:W-:Y:S01]  /*b960*/  ISETP.GT.AND P2, PT, R4, 0x88, P2 ;  /* 0x000000880400780c */ /* 0x000fe20001744270 */
[----:B------:R-:W-:Y:S02]  /*b970*/  FMUL R5, R5, R200 ;  /* 0x000000c805057220 */ /* 0x000fe40000400000 */
[----:B------:R-:W-:Y:S02]  /*b980*/  IMAD.X R9, R218, 0x1, R7, P4 ;  /* 0x00000001da097824 */ /* 0x000fe400020e0607 */
[----:B------:R-:W-:-:S05]  /*b990*/  FFMA R5, R170, R201, R5 ;  /* 0x000000c9aa057223 */ /* 0x000fca0000000005 */
[----:B------:R-:W-:-:S05]  /*b9a0*/  F2FP.BF16.F32.PACK_AB R5, RZ, R5 ;  /* 0x00000005ff05723e */ /* 0x000fca00000010ff */
[----:B------:R0:W-:Y:S01]  /*b9b0*/  @P3 STG.E.U16 desc[UR56][R8.64+0x20], R5 ;  /* 0x0000200508003986 */ /* 0x0001e2000c101538 */
[----:B------:R-:W-:Y:S05]  /*b9c0*/  @!P2 BRA `(.L_x_83) ;  /* 0x000000000004a947 */ /* 0x000fea0003800000 */
[----:B------:R0:W5:Y:S02]  /*b9d0*/  LDG.E.LTC128B.U16 R11, desc[UR56][R20.64+0x22] ;  /* 0x00002238140b7981 */ /* 0x000164000c1e1520 */
.L_x_83:
[----:B------:R-:W-:Y:S05]  /*b9e0*/  BSYNC B1 ;  /* 0x0000000000017941 */ /* 0x000fea0003800000 */
.L_x_82:
        /* <DEDUP_REMOVED lines=9> */
.L_x_85:
[----:B------:R-:W-:Y:S05]  /*ba80*/  BSYNC B1 ;  /* 0x0000000000017941 */ /* 0x000fea0003800000 */
.L_x_84:
        /* <DEDUP_REMOVED lines=9> */
.L_x_87:
[----:B------:R-:W-:Y:S05]  /*bb20*/  BSYNC B1 ;  /* 0x0000000000017941 */ /* 0x000fea0003800000 */
.L_x_86:
        /* <DEDUP_REMOVED lines=9> */
.L_x_89:
[----:B------:R-:W-:Y:S05]  /*bbc0*/  BSYNC B1 ;  /* 0x0000000000017941 */ /* 0x000fea0003800000 */
.L_x_88:
        /* <DEDUP_REMOVED lines=9> */
.L_x_91:
[----:B------:R-:W-:Y:S05]  /*bc60*/  BSYNC B1 ;  /* 0x0000000000017941 */ /* 0x000fea0003800000 */
.L_x_90:
        /* <DEDUP_REMOVED lines=10> */
.L_x_93:
[----:B------:R-:W-:Y:S05]  /*bd10*/  BSYNC B1 ;  /* 0x0000000000017941 */ /* 0x000fea0003800000 */
.L_x_92:
        /* <DEDUP_REMOVED lines=10> */
.L_x_95:
[----:B------:R-:W-:Y:S05]  /*bdc0*/  BSYNC B1 ;  /* 0x0000000000017941 */ /* 0x000fea0003800000 */
.L_x_94:
        /* <DEDUP_REMOVED lines=9> */
.L_x_97:
[----:B------:R-:W-:Y:S05]  /*be60*/  BSYNC B1 ;  /* 0x0000000000017941 */ /* 0x000fea0003800000 */
.L_x_96:
        /* <DEDUP_REMOVED lines=9> */
.L_x_99:
[----:B------:R-:W-:Y:S05]  /*bf00*/  BSYNC B1 ;  /* 0x0000000000017941 */ /* 0x000fea0003800000 */
.L_x_98:
        /* <DEDUP_REMOVED lines=10> */
.L_x_101:
[----:B------:R-:W-:Y:S05]  /*bfb0*/  BSYNC B1 ;  /* 0x0000000000017941 */ /* 0x000fea0003800000 */
.L_x_100:
        /* <DEDUP_REMOVED lines=10> */
.L_x_103:
[----:B------:R-:W-:Y:S05]  /*c060*/  BSYNC B1 ;  /* 0x0000000000017941 */ /* 0x000fea0003800000 */
.L_x_102:
        /* <DEDUP_REMOVED lines=9> */
.L_x_105:
[----:B------:R-:W-:Y:S05]  /*c100*/  BSYNC B1 ;  /* 0x0000000000017941 */ /* 0x000fea0003800000 */
.L_x_104:
        /* <DEDUP_REMOVED lines=9> */
.L_x_107:
[----:B------:R-:W-:Y:S05]  /*c1a0*/  BSYNC B1 ;  /* 0x0000000000017941 */ /* 0x000fea0003800000 */
.L_x_106:
        /* <DEDUP_REMOVED lines=9> */
.L_x_109:
[----:B------:R-:W-:Y:S05]  /*c240*/  BSYNC B1 ;  /* 0x0000000000017941 */ /* 0x000fea0003800000 */
.L_x_108:
        /* <DEDUP_REMOVED lines=9> */
.L_x_111:
[----:B------:R-:W-:Y:S05]  /*c2e0*/  BSYNC B1 ;  /* 0x0000000000017941 */ /* 0x000fea0003800000 */
.L_x_110:
        /* <DEDUP_REMOVED lines=9> */
.L_x_113:
[----:B------:R-:W-:Y:S05]  /*c380*/  BSYNC B1 ;  /* 0x0000000000017941 */ /* 0x000fea0003800000 */
.L_x_112:
        /* <DEDUP_REMOVED lines=9> */
.L_x_115:
[----:B------:R-:W-:Y:S05]  /*c420*/  BSYNC B1 ;  /* 0x0000000000017941 */ /* 0x000fea0003800000 */
.L_x_114:
        /* <DEDUP_REMOVED lines=9> */
.L_x_117:
[----:B------:R-:W-:Y:S05]  /*c4c0*/  BSYNC B1 ;  /* 0x0000000000017941 */ /* 0x000fea0003800000 */
.L_x_116:
        /* <DEDUP_REMOVED lines=9> */
.L_x_119:
[----:B------:R-:W-:Y:S05]  /*c560*/  BSYNC B1 ;  /* 0x0000000000017941 */ /* 0x000fea0003800000 */
.L_x_118:
        /* <DEDUP_REMOVED lines=9> */
.L_x_121:
[----:B------:R-:W-:Y:S05]  /*c600*/  BSYNC B1 ;  /* 0x0000000000017941 */ /* 0x000fea0003800000 */
.L_x_120:
        /* <DEDUP_REMOVED lines=9> */
.L_x_123:
[----:B------:R-:W-:Y:S05]  /*c6a0*/  BSYNC B1 ;  /* 0x0000000000017941 */ /* 0x000fea0003800000 */
.L_x_122:
        /* <DEDUP_REMOVED lines=10> */
.L_x_125:
[----:B------:R-:W-:Y:S05]  /*c750*/  BSYNC B1 ;  /* 0x0000000000017941 */ /* 0x000fea0003800000 */
.L_x_124:
        /* <DEDUP_REMOVED lines=10> */
.L_x_127:
[----:B------:R-:W-:Y:S05]  /*c800*/  BSYNC B1 ;  /* 0x0000000000017941 */ /* 0x000fea0003800000 */
.L_x_126:
        /* <DEDUP_REMOVED lines=9> */
.L_x_129:
[----:B------:R-:W-:Y:S05]  /*c8a0*/  BSYNC B1 ;  /* 0x0000000000017941 */ /* 0x000fea0003800000 */
.L_x_128:
        /* <DEDUP_REMOVED lines=9> */
.L_x_131:
[----:B------:R-:W-:Y:S05]  /*c940*/  BSYNC B1 ;  /* 0x0000000000017941 */ /* 0x000fea0003800000 */
.L_x_130:
        /* <DEDUP_REMOVED lines=10> */
.L_x_133:
[----:B------:R-:W-:Y:S05]  /*c9f0*/  BSYNC B1 ;  /* 0x0000000000017941 */ /* 0x000fea0003800000 */
.L_x_132:
        /* <DEDUP_REMOVED lines=10> */
.L_x_135:
[----:B------:R-:W-:Y:S05]  /*caa0*/  BSYNC B1 ;  /* 0x0000000000017941 */ /* 0x000fea0003800000 */
.L_x_134:
        /* <DEDUP_REMOVED lines=9> */
.L_x_137:
[----:B------:R-:W-:Y:S05]  /*cb40*/  BSYNC B1 ;  /* 0x0000000000017941 */ /* 0x000fea0003800000 */
.L_x_136:
        /* <DEDUP_REMOVED lines=9> */
.L_x_139:
[----:B------:R-:W-:Y:S05]  /*cbe0*/  BSYNC B1 ;  /* 0x0000000000017941 */ /* 0x000fea0003800000 */
.L_x_138:
        /* <DEDUP_REMOVED lines=9> */
.L_x_141:
[----:B------:R-:W-:Y:S05]  /*cc80*/  BSYNC B1 ;  /* 0x0000000000017941 */ /* 0x000fea0003800000 */
.L_x_140:
        /* <DEDUP_REMOVED lines=9> */
.L_x_143:
[----:B------:R-:W-:Y:S05]  /*cd20*/  BSYNC B1 ;  /* 0x0000000000017941 */ /* 0x000fea0003800000 */
.L_x_142:
        /* <DEDUP_REMOVED lines=9> */
.L_x_145:
[----:B------:R-:W-:Y:S05]  /*cdc0*/  BSYNC B1 ;  /* 0x0000000000017941 */ /* 0x000fea0003800000 */
.L_x_144:
        /* <DEDUP_REMOVED lines=9> */
.L_x_147:
[----:B------:R-:W-:Y:S05]  /*ce60*/  BSYNC B1 ;  /* 0x0000000000017941 */ /* 0x000fea0003800000 */
.L_x_146:
        /* <DEDUP_REMOVED lines=9> */
.L_x_149:
[----:B------:R-:W-:Y:S05]  /*cf00*/  BSYNC B1 ;  /* 0x0000000000017941 */ /* 0x000fea0003800000 */
.L_x_148:
        /* <DEDUP_REMOVED lines=9> */
.L_x_151:
[----:B------:R-:W-:Y:S05]  /*cfa0*/  BSYNC B1 ;  /* 0x0000000000017941 */ /* 0x000fea0003800000 */
.L_x_150:
        /* <DEDUP_REMOVED lines=9> */
.L_x_153:
[----:B------:R-:W-:Y:S05]  /*d040*/  BSYNC B1 ;  /* 0x0000000000017941 */ /* 0x000fea0003800000 */
.L_x_152:
        /* <DEDUP_REMOVED lines=9> */
.L_x_155:
[----:B------:R-:W-:Y:S05]  /*d0e0*/  BSYNC B1 ;  /* 0x0000000000017941 */ /* 0x000fea0003800000 */
.L_x_154:
        /* <DEDUP_REMOVED lines=10> */
.L_x_157:
[----:B------:R-:W-:Y:S05]  /*d190*/  BSYNC B1 ;  /* 0x0000000000017941 */ /* 0x000fea0003800000 */
.L_x_156:
        /* <DEDUP_REMOVED lines=10> */
.L_x_159:
[----:B------:R-:W-:Y:S05]  /*d240*/  BSYNC B1 ;  /* 0x0000000000017941 */ /* 0x000fea0003800000 */
.L_x_158:
        /* <DEDUP_REMOVED lines=9> */
.L_x_161:
[----:B------:R-:W-:Y:S05]  /*d2e0*/  BSYNC B1 ;  /* 0x0000000000017941 */ /* 0x000fea0003800000 */
.L_x_160:
        /* <DEDUP_REMOVED lines=9> */
.L_x_163:
[----:B------:R-:W-:Y:S05]  /*d380*/  BSYNC B1 ;  /* 0x0000000000017941 */ /* 0x000fea0003800000 */
.L_x_162:
        /* <DEDUP_REMOVED lines=10> */
.L_x_165:
[----:B------:R-:W-:Y:S05]  /*d430*/  BSYNC B1 ;  /* 0x0000000000017941 */ /* 0x000fea0003800000 */
.L_x_164:
        /* <DEDUP_REMOVED lines=10> */
.L_x_167:
[----:B------:R-:W-:Y:S05]  /*d4e0*/  BSYNC B1 ;  /* 0x0000000000017941 */ /* 0x000fea0003800000 */
.L_x_166:
        /* <DEDUP_REMOVED lines=9> */
.L_x_169:
[----:B------:R-:W-:Y:S05]  /*d580*/  BSYNC B1 ;  /* 0x0000000000017941 */ /* 0x000fea0003800000 */
.L_x_168:
        /* <DEDUP_REMOVED lines=9> */
.L_x_171:
[----:B------:R-:W-:Y:S05]  /*d620*/  BSYNC B1 ;  /* 0x0000000000017941 */ /* 0x000fea0003800000 */
.L_x_170:
        /* <DEDUP_REMOVED lines=9> */
.L_x_173:
[----:B------:R-:W-:Y:S05]  /*d6c0*/  BSYNC B1 ;  /* 0x0000000000017941 */ /* 0x000fea0003800000 */
.L_x_172:
        /* <DEDUP_REMOVED lines=9> */
.L_x_175:
[----:B------:R-:W-:Y:S05]  /*d760*/  BSYNC B1 ;  /* 0x0000000000017941 */ /* 0x000fea0003800000 */
.L_x_174:
        /* <DEDUP_REMOVED lines=9> */
.L_x_177:
[----:B------:R-:W-:Y:S05]  /*d800*/  BSYNC B1 ;  /* 0x0000000000017941 */ /* 0x000fea0003800000 */
.L_x_176:
        /* <DEDUP_REMOVED lines=9> */
.L_x_179:
[----:B------:R-:W-:Y:S05]  /*d8a0*/  BSYNC B1 ;  /* 0x0000000000017941 */ /* 0x000fea0003800000 */
.L_x_178:
        /* <DEDUP_REMOVED lines=9> */
.L_x_181:
[----:B------:R-:W-:Y:S05]  /*d940*/  BSYNC B1 ;  /* 0x0000000000017941 */ /* 0x000fea0003800000 */
.L_x_180:
        /* <DEDUP_REMOVED lines=9> */
.L_x_183:
[----:B------:R-:W-:Y:S05]  /*d9e0*/  BSYNC B1 ;  /* 0x0000000000017941 */ /* 0x000fea0003800000 */
.L_x_182:
        /* <DEDUP_REMOVED lines=9> */
.L_x_185:
[----:B------:R-:W-:Y:S05]  /*da80*/  BSYNC B1 ;  /* 0x0000000000017941 */ /* 0x000fea0003800000 */
.L_x_184:
        /* <DEDUP_REMOVED lines=9> */
.L_x_187:
[----:B------:R-:W-:Y:S05]  /*db20*/  BSYNC B1 ;  /* 0x0000000000017941 */ /* 0x000fea0003800000 */
.L_x_186:
        /* <DEDUP_REMOVED lines=10> */
.L_x_189:
[----:B------:R-:W-:Y:S05]  /*dbd0*/  BSYNC B1 ;  /* 0x0000000000017941 */ /* 0x000fea0003800000 */
.L_x_188:
        /* <DEDUP_REMOVED lines=10> */
.L_x_191:
[----:B------:R-:W-:Y:S05]  /*dc80*/  BSYNC B1 ;  /* 0x0000000000017941 */ /* 0x000fea0003800000 */
.L_x_190:
        /* <DEDUP_REMOVED lines=9> */
.L_x_193:
[----:B------:R-:W-:Y:S05]  /*dd20*/  BSYNC B1 ;  /* 0x0000000000017941 */ /* 0x000fea0003800000 */
.L_x_192:
        /* <DEDUP_REMOVED lines=9> */
.L_x_195:
[----:B------:R-:W-:Y:S05]  /*ddc0*/  BSYNC B1 ;  /* 0x0000000000017941 */ /* 0x000fea0003800000 */
.L_x_194:
        /* <DEDUP_REMOVED lines=10> */
.L_x_197:
[----:B------:R-:W-:Y:S05]  /*de70*/  BSYNC B1 ;  /* 0x0000000000017941 */ /* 0x000fea0003800000 */
.L_x_196:
        /* <DEDUP_REMOVED lines=10> */
.L_x_199:
[----:B------:R-:W-:Y:S05]  /*df20*/  BSYNC B1 ;  /* 0x0000000000017941 */ /* 0x000fea0003800000 */
.L_x_198:
        /* <DEDUP_REMOVED lines=9> */
.L_x_201:
[----:B------:R-:W-:Y:S05]  /*dfc0*/  BSYNC B1 ;  /* 0x0000000000017941 */ /* 0x000fea0003800000 */
.L_x_200:
        /* <DEDUP_REMOVED lines=9> */
.L_x_203:
[----:B------:R-:W-:Y:S05]  /*e060*/  BSYNC B1 ;  /* 0x0000000000017941 */ /* 0x000fea0003800000 */
.L_x_202:
        /* <DEDUP_REMOVED lines=9> */
.L_x_205:
[----:B------:R-:W-:Y:S05]  /*e100*/  BSYNC B1 ;  /* 0x0000000000017941 */ /* 0x000fea0003800000 */
.L_x_204:
        /* <DEDUP_REMOVED lines=9> */
.L_x_207:
[----:B------:R-:W-:Y:S05]  /*e1a0*/  BSYNC B1 ;  /* 0x0000000000017941 */ /* 0x000fea0003800000 */
.L_x_206:
        /* <DEDUP_REMOVED lines=9> */
.L_x_209:
[----:B------:R-:W-:Y:S05]  /*e240*/  BSYNC B1 ;  /* 0x0000000000017941 */ /* 0x000fea0003800000 */
.L_x_208:
        /* <DEDUP_REMOVED lines=9> */
.L_x_211:
[----:B------:R-:W-:Y:S05]  /*e2e0*/  BSYNC B1 ;  /* 0x0000000000017941 */ /* 0x000fea0003800000 */
.L_x_210:
        /* <DEDUP_REMOVED lines=9> */
.L_x_213:
[----:B------:R-:W-:Y:S05]  /*e380*/  BSYNC B1 ;  /* 0x0000000000017941 */ /* 0x000fea0003800000 */
.L_x_212:
        /* <DEDUP_REMOVED lines=9> */
.L_x_215:
[----:B------:R-:W-:Y:S05]  /*e420*/  BSYNC B1 ;  /* 0x0000000000017941 */ /* 0x000fea0003800000 */
.L_x_214:
        /* <DEDUP_REMOVED lines=9> */
.L_x_217:
[----:B------:R-:W-:Y:S05]  /*e4c0*/  BSYNC B1 ;  /* 0x0000000000017941 */ /* 0x000fea0003800000 */
.L_x_216:
        /* <DEDUP_REMOVED lines=9> */
.L_x_219:
[----:B------:R-:W-:Y:S05]  /*e560*/  BSYNC B1 ;  /* 0x0000000000017941 */ /* 0x000fea0003800000 */
.L_x_218:
        /* <DEDUP_REMOVED lines=10> */
.L_x_221:
[----:B------:R-:W-:Y:S05]  /*e610*/  BSYNC B1 ;  /* 0x0000000000017941 */ /* 0x000fea0003800000 */
.L_x_220:
        /* <DEDUP_REMOVED lines=10> */
.L_x_223:
[----:B------:R-:W-:Y:S05]  /*e6c0*/  BSYNC B1 ;  /* 0x0000000000017941 */ /* 0x000fea0003800000 */
.L_x_222:
        /* <DEDUP_REMOVED lines=9> */
.L_x_225:
[----:B------:R-:W-:Y:S05]  /*e760*/  BSYNC B1 ;  /* 0x0000000000017941 */ /* 0x000fea0003800000 */
.L_x_224:
        /* <DEDUP_REMOVED lines=9> */
.L_x_227:
[----:B------:R-:W-:Y:S05]  /*e800*/  BSYNC B1 ;  /* 0x0000000000017941 */ /* 0x000fea0003800000 */
.L_x_226:
        /* <DEDUP_REMOVED lines=10> */
.L_x_229:
[----:B------:R-:W-:Y:S05]  /*e8b0*/  BSYNC B1 ;  /* 0x0000000000017941 */ /* 0x000fea0003800000 */
.L_x_228:
        /* <DEDUP_REMOVED lines=10> */
.L_x_231:
[----:B------:R-:W-:Y:S05]  /*e960*/  BSYNC B1 ;  /* 0x0000000000017941 */ /* 0x000fea0003800000 */
.L_x_230:
        /* <DEDUP_REMOVED lines=9> */
.L_x_233:
[----:B------:R-:W-:Y:S05]  /*ea00*/  BSYNC B1 ;  /* 0x0000000000017941 */ /* 0x000fea0003800000 */
.L_x_232:
        /* <DEDUP_REMOVED lines=9> */
.L_x_235:
[----:B------:R-:W-:Y:S05]  /*eaa0*/  BSYNC B1 ;  /* 0x0000000000017941 */ /* 0x000fea0003800000 */
.L_x_234:
        /* <DEDUP_REMOVED lines=9> */
.L_x_237:
[----:B------:R-:W-:Y:S05]  /*eb40*/  BSYNC B1 ;  /* 0x0000000000017941 */ /* 0x000fea0003800000 */
.L_x_236:
        /* <DEDUP_REMOVED lines=9> */
.L_x_239:
[----:B------:R-:W-:Y:S05]  /*ebe0*/  BSYNC B1 ;  /* 0x0000000000017941 */ /* 0x000fea0003800000 */
.L_x_238:
        /* <DEDUP_REMOVED lines=9> */
.L_x_241:
[----:B------:R-:W-:Y:S05]  /*ec80*/  BSYNC B1 ;  /* 0x0000000000017941 */ /* 0x000fea0003800000 */
.L_x_240:
        /* <DEDUP_REMOVED lines=9> */
.L_x_243:
[----:B------:R-:W-:Y:S05]  /*ed20*/  BSYNC B1 ;  /* 0x0000000000017941 */ /* 0x000fea0003800000 */
.L_x_242:
        /* <DEDUP_REMOVED lines=9> */
.L_x_245:
[----:B------:R-:W-:Y:S05]  /*edc0*/  BSYNC B1 ;  /* 0x0000000000017941 */ /* 0x000fea0003800000 */
.L_x_244:
        /* <DEDUP_REMOVED lines=9> */
.L_x_247:
[----:B------:R-:W-:Y:S05]  /*ee60*/  BSYNC B1 ;  /* 0x0000000000017941 */ /* 0x000fea0003800000 */
.L_x_246:
        /* <DEDUP_REMOVED lines=9> */
.L_x_249:
[----:B------:R-:W-:Y:S05]  /*ef00*/  BSYNC B1 ;  /* 0x0000000000017941 */ /* 0x000fea0003800000 */
.L_x_248:
        /* <DEDUP_REMOVED lines=9> */
.L_x_251:
[----:B------:R-:W-:Y:S05]  /*efa0*/  BSYNC B1 ;  /* 0x0000000000017941 */ /* 0x000fea0003800000 */
.L_x_250:
        /* <DEDUP_REMOVED lines=10> */
.L_x_253:
[----:B------:R-:W-:Y:S05]  /*f050*/  BSYNC B1 ;  /* 0x0000000000017941 */ /* 0x000fea0003800000 */
.L_x_252:
        /* <DEDUP_REMOVED lines=10> */
.L_x_255:
[----:B------:R-:W-:Y:S05]  /*f100*/  BSYNC B1 ;  /* 0x0000000000017941 */ /* 0x000fea0003800000 */
.L_x_254:
        /* <DEDUP_REMOVED lines=9> */
.L_x_257:
[----:B------:R-:W-:Y:S05]  /*f1a0*/  BSYNC B1 ;  /* 0x0000000000017941 */ /* 0x000fea0003800000 */
.L_x_256:
        /* <DEDUP_REMOVED lines=9> */
.L_x_259:
[----:B------:R-:W-:Y:S05]  /*f240*/  BSYNC B1 ;  /* 0x0000000000017941 */ /* 0x000fea0003800000 */
.L_x_258:
        /* <DEDUP_REMOVED lines=10> */
.L_x_261:
[----:B------:R-:W-:Y:S05]  /*f2f0*/  BSYNC B1 ;  /* 0x0000000000017941 */ /* 0x000fea0003800000 */
.L_x_260:
        /* <DEDUP_REMOVED lines=10> */
.L_x_263:
[----:B------:R-:W-:Y:S05]  /*f3a0*/  BSYNC B1 ;  /* 0x0000000000017941 */ /* 0x000fea0003800000 */
.L_x_262:
        /* <DEDUP_REMOVED lines=9> */
.L_x_265:
[----:B------:R-:W-:Y:S05]  /*f440*/  BSYNC B1 ;  /* 0x0000000000017941 */ /* 0x000fea0003800000 */
.L_x_264:
        /* <DEDUP_REMOVED lines=9> */
.L_x_267:
[----:B------:R-:W-:Y:S05]  /*f4e0*/  BSYNC B1 ;  /* 0x0000000000017941 */ /* 0x000fea0003800000 */
.L_x_266:
        /* <DEDUP_REMOVED lines=9> */
.L_x_269:
[----:B------:R-:W-:Y:S05]  /*f580*/  BSYNC B1 ;  /* 0x0000000000017941 */ /* 0x000fea0003800000 */
.L_x_268:
        /* <DEDUP_REMOVED lines=9> */
.L_x_271:
[----:B------:R-:W-:Y:S05]  /*f620*/  BSYNC B1 ;  /* 0x0000000000017941 */ /* 0x000fea0003800000 */
.L_x_270:
        /* <DEDUP_REMOVED lines=9> */
.L_x_273:
[----:B------:R-:W-:Y:S05]  /*f6c0*/  BSYNC B1 ;  /* 0x0000000000017941 */ /* 0x000fea0003800000 */
.L_x_272:
        /* <DEDUP_REMOVED lines=9> */
.L_x_275:
[----:B------:R-:W-:Y:S05]  /*f760*/  BSYNC B1 ;  /* 0x0000000000017941 */ /* 0x000fea0003800000 */
.L_x_274:
        /* <DEDUP_REMOVED lines=9> */
.L_x_277:
[----:B------:R-:W-:Y:S05]  /*f800*/  BSYNC B1 ;  /* 0x0000000000017941 */ /* 0x000fea0003800000 */
.L_x_276:
        /* <DEDUP_REMOVED lines=9> */
.L_x_279:
[----:B------:R-:W-:Y:S05]  /*f8a0*/  BSYNC B1 ;  /* 0x0000000000017941 */ /* 0x000fea0003800000 */
.L_x_278:
        /* <DEDUP_REMOVED lines=9> */
.L_x_281:
[----:B------:R-:W-:Y:S05]  /*f940*/  BSYNC B1 ;  /* 0x0000000000017941 */ /* 0x000fea0003800000 */
.L_x_280:
        /* <DEDUP_REMOVED lines=9> */
.L_x_283:
[----:B------:R-:W-:Y:S05]  /*f9e0*/  BSYNC B1 ;  /* 0x0000000000017941 */ /* 0x000fea0003800000 */
.L_x_282:
        /* <DEDUP_REMOVED lines=10> */
.L_x_285:
[----:B------:R-:W-:Y:S05]  /*fa90*/  BSYNC B1 ;  /* 0x0000000000017941 */ /* 0x000fea0003800000 */
.L_x_284:
        /* <DEDUP_REMOVED lines=10> */
.L_x_287:
[----:B------:R-:W-:Y:S05]  /*fb40*/  BSYNC B1 ;  /* 0x0000000000017941 */ /* 0x000fea0003800000 */
.L_x_286:
        /* <DEDUP_REMOVED lines=9> */
.L_x_289:
[----:B------:R-:W-:Y:S05]  /*fbe0*/  BSYNC B1 ;  /* 0x0000000000017941 */ /* 0x000fea0003800000 */
.L_x_288:
        /* <DEDUP_REMOVED lines=9> */
.L_x_291:
[----:B------:R-:W-:Y:S05]  /*fc80*/  BSYNC B1 ;  /* 0x0000000000017941 */ /* 0x000fea0003800000 */
.L_x_290:
        /* <DEDUP_REMOVED lines=10> */
.L_x_293:
[----:B------:R-:W-:Y:S05]  /*fd30*/  BSYNC B1 ;  /* 0x0000000000017941 */ /* 0x000fea0003800000 */
.L_x_292:
        /* <DEDUP_REMOVED lines=10> */
.L_x_295:
[----:B------:R-:W-:Y:S05]  /*fde0*/  BSYNC B1 ;  /* 0x0000000000017941 */ /* 0x000fea0003800000 */
.L_x_294:
        /* <DEDUP_REMOVED lines=9> */
.L_x_297:
[----:B------:R-:W-:Y:S05]  /*fe80*/  BSYNC B1 ;  /* 0x0000000000017941 */ /* 0x000fea0003800000 */
.L_x_296:
        /* <DEDUP_REMOVED lines=9> */
.L_x_299:
[----:B------:R-:W-:Y:S05]  /*ff20*/  BSYNC B1 ;  /* 0x0000000000017941 */ /* 0x000fea0003800000 */
.L_x_298:
        /* <DEDUP_REMOVED lines=9> */
.L_x_301:
[----:B------:R-:W-:Y:S05]  /*ffc0*/  BSYNC B1 ;  /* 0x0000000000017941 */ /* 0x000fea0003800000 */
.L_x_300:
        /* <DEDUP_REMOVED lines=9> */
.L_x_303:
[----:B------:R-:W-:Y:S05]  /*10060*/  BSYNC B1 ;  /* 0x0000000000017941 */ /* 0x000fea0003800000 */
.L_x_302:
        /* <DEDUP_REMOVED lines=9> */
.L_x_305:
[----:B------:R-:W-:Y:S05]  /*10100*/  BSYNC B1 ;  /* 0x0000000000017941 */ /* 0x000fea0003800000 */
.L_x_304:
        /* <DEDUP_REMOVED lines=9> */
.L_x_307:
[----:B------:R-:W-:Y:S05]  /*101a0*/  BSYNC B1 ;  /* 0x0000000000017941 */ /* 0x000fea0003800000 */
.L_x_306:
        /* <DEDUP_REMOVED lines=9> */
.L_x_309:
[----:B------:R-:W-:Y:S05]  /*10240*/  BSYNC B1 ;  /* 0x0000000000017941 */ /* 0x000fea0003800000 */
.L_x_308:
        /* <DEDUP_REMOVED lines=9> */
.L_x_311:
[----:B------:R-:W-:Y:S05]  /*102e0*/  BSYNC B1 ;  /* 0x0000000000017941 */ /* 0x000fea0003800000 */
.L_x_310:
        /* <DEDUP_REMOVED lines=9> */
.L_x_313:
[----:B------:R-:W-:Y:S05]  /*10380*/  BSYNC B1 ;  /* 0x0000000000017941 */ /* 0x000fea0003800000 */
.L_x_312:
        /* <DEDUP_REMOVED lines=9> */
.L_x_315:
[----:B------:R-:W-:Y:S05]  /*10420*/  BSYNC B1 ;  /* 0x0000000000017941 */ /* 0x000fea0003800000 */
.L_x_314:
        /* <DEDUP_REMOVED lines=10> */
.L_x_317:
[----:B------:R-:W-:Y:S05]  /*104d0*/  BSYNC B1 ;  /* 0x0000000000017941 */ /* 0x000fea0003800000 */
.L_x_316:
        /* <DEDUP_REMOVED lines=10> */
.L_x_319:
[----:B------:R-:W-:Y:S05]  /*10580*/  BSYNC B1 ;  /* 0x0000000000017941 */ /* 0x000fea0003800000 */
.L_x_318:
        /* <DEDUP_REMOVED lines=9> */
.L_x_321:
[----:B------:R-:W-:Y:S05]  /*10620*/  BSYNC B1 ;  /* 0x0000000000017941 */ /* 0x000fea0003800000 */
.L_x_320:
        /* <DEDUP_REMOVED lines=9> */
.L_x_323:
[----:B------:R-:W-:Y:S05]  /*106c0*/  BSYNC B1 ;  /* 0x0000000000017941 */ /* 0x000fea0003800000 */
.L_x_322:
        /* <DEDUP_REMOVED lines=10> */
.L_x_325:
[----:B------:R-:W-:Y:S05]  /*10770*/  BSYNC B1 ;  /* 0x0000000000017941 */ /* 0x000fea0003800000 */
.L_x_324:
        /* <DEDUP_REMOVED lines=10> */
.L_x_327:
[----:B------:R-:W-:Y:S05]  /*10820*/  BSYNC B1 ;  /* 0x0000000000017941 */ /* 0x000fea0003800000 */
.L_x_326:
        /* <DEDUP_REMOVED lines=9> */
.L_x_329:
[----:B------:R-:W-:Y:S05]  /*108c0*/  BSYNC B1 ;  /* 0x0000000000017941 */ /* 0x000fea0003800000 */
.L_x_328:
        /* <DEDUP_REMOVED lines=9> */
.L_x_331:
[----:B------:R-:W-:Y:S05]  /*10960*/  BSYNC B1 ;  /* 0x0000000000017941 */ /* 0x000fea0003800000 */
.L_x_330:
        /* <DEDUP_REMOVED lines=9> */
.L_x_333:
[----:B------:R-:W-:Y:S05]  /*10a00*/  BSYNC B1 ;  /* 0x0000000000017941 */ /* 0x000fea0003800000 */
.L_x_332:
        /* <DEDUP_REMOVED lines=9> */
.L_x_335:
[----:B------:R-:W-:Y:S05]  /*10aa0*/  BSYNC B1 ;  /* 0x0000000000017941 */ /* 0x000fea0003800000 */
.L_x_334:
        /* <DEDUP_REMOVED lines=9> */
.L_x_337:
[----:B------:R-:W-:Y:S05]  /*10b40*/  BSYNC B1 ;  /* 0x0000000000017941 */ /* 0x000fea0003800000 */
.L_x_336:
        /* <DEDUP_REMOVED lines=9> */
.L_x_339:
[----:B------:R-:W-:Y:S05]  /*10be0*/  BSYNC B1 ;  /* 0x0000000000017941 */ /* 0x000fea0003800000 */
.L_x_338:
        /* <DEDUP_REMOVED lines=9> */
.L_x_341:
[----:B------:R-:W-:Y:S05]  /*10c80*/  BSYNC B1 ;  /* 0x0000000000017941 */ /* 0x000fea0003800000 */
.L_x_340:
        /* <DEDUP_REMOVED lines=9> */
.L_x_343:
[----:B------:R-:W-:Y:S05]  /*10d20*/  BSYNC B1 ;  /* 0x0000000000017941 */ /* 0x000fea0003800000 */
.L_x_342:
        /* <DEDUP_REMOVED lines=9> */
.L_x_345:
[----:B------:R-:W-:Y:S05]  /*10dc0*/  BSYNC B1 ;  /* 0x0000000000017941 */ /* 0x000fea0003800000 */
.L_x_344:
        /* <DEDUP_REMOVED lines=9> */
.L_x_347:
[----:B------:R-:W-:Y:S05]  /*10e60*/  BSYNC B1 ;  /* 0x0000000000017941 */ /* 0x000fea0003800000 */
.L_x_346:
        /* <DEDUP_REMOVED lines=10> */
.L_x_349:
[----:B------:R-:W-:Y:S05]  /*10f10*/  BSYNC B1 ;  /* 0x0000000000017941 */ /* 0x000fea0003800000 */
.L_x_348:
        /* <DEDUP_REMOVED lines=10> */
.L_x_351:
[----:B------:R-:W-:Y:S05]  /*10fc0*/  BSYNC B1 ;  /* 0x0000000000017941 */ /* 0x000fea0003800000 */
.L_x_350:
        /* <DEDUP_REMOVED lines=9> */
.L_x_353:
[----:B------:R-:W-:Y:S05]  /*11060*/  BSYNC B1 ;  /* 0x0000000000017941 */ /* 0x000fea0003800000 */
.L_x_352:
        /* <DEDUP_REMOVED lines=9> */
.L_x_355:
[----:B------:R-:W-:Y:S05]  /*11100*/  BSYNC B1 ;  /* 0x0000000000017941 */ /* 0x000fea0003800000 */
.L_x_354:
        /* <DEDUP_REMOVED lines=10> */
.L_x_357:
[----:B------:R-:W-:Y:S05]  /*111b0*/  BSYNC B1 ;  /* 0x0000000000017941 */ /* 0x000fea0003800000 */
.L_x_356:
        /* <DEDUP_REMOVED lines=10> */
.L_x_359:
[----:B------:R-:W-:Y:S05]  /*11260*/  BSYNC B1 ;  /* 0x0000000000017941 */ /* 0x000fea0003800000 */
.L_x_358:
[----:B-----5:R-:W-:Y:S01]  /*11270*/  IMAD.U32 R3, R11, 0x10000, RZ ;  /* 0x000100000b037824 */ /* 0x020fe200078e00ff */
[----:B------:R-:W-:Y:S01]  /*11280*/  ISETP.GT.AND P5, PT, R4, 0x8, P1 ;  /* 0x000000080400780c */ /* 0x000fe20000fa4270 */
[----:B------:R-:W-:Y:S02]  /*11290*/  BSSY B1, `(.L_x_360) ;  /* 0x0000007000017945 */ /* 0x000fe40003800000 */
[----:B0-----:R-:W-:-:S04]  /*112a0*/  FMUL R10, R3, R200 ;  /* 0x000000c8030a7220 */ /* 0x001fc80000400000 */
[----:B------:R-:W-:-:S05]  /*112b0*/  FFMA R10, R37, R201, R10 ;  /* 0x000000c9250a7223 */ /* 0x000fca000000000a */
[----:B------:R-:W-:-:S05]  /*112c0*/  F2FP.BF16.F32.PACK_AB R10, RZ, R10 ;  /* 0x0000000aff0a723e */ /* 0x000fca00000010ff */
[----:B------:R0:W-:Y:S01]  /*112d0*/  @P4 STG.E.U16 desc[UR56][R14.64+0x152], R10 ;  /* 0x0001520a0e004986 */ /* 0x0001e2000c101538 */
[----:B------:R-:W-:Y:S05]  /*112e0*/  @!P5 BRA `(.L_x_361) ;  /* 0x000000000004d947 */ /* 0x000fea0003800000 */
[----:B------:R0:W5:Y:S02]  /*112f0*/  LDG.E.LTC128B.U16 R11, desc[UR56][R208.64+0x150] ;  /* 0x00015038d00b7981 */ /* 0x000164000c1e1520 */
.L_x_361:
[----:B------:R-:W-:Y:S05]  /*11300*/  BSYNC B1 ;  /* 0x0000000000017941 */ /* 0x000fea0003800000 */
.L_x_360:
        /* <DEDUP_REMOVED lines=9> */
.L_x_363:
[----:B------:R-:W-:Y:S05]  /*113a0*/  BSYNC B1 ;  /* 0x0000000000017941 */ /* 0x000fea0003800000 */
.L_x_362:
        /* <DEDUP_REMOVED lines=9> */
.L_x_365:
[----:B------:R-:W-:Y:S05]  /*11440*/  BSYNC B1 ;  /* 0x0000000000017941 */ /* 0x000fea0003800000 */
.L_x_364:
        /* <DEDUP_REMOVED lines=9> */
.L_x_367:
[----:B------:R-:W-:Y:S05]  /*114e0*/  BSYNC B1 ;  /* 0x0000000000017941 */ /* 0x000fea0003800000 */
.L_x_366:
        /* <DEDUP_REMOVED lines=9> */
.L_x_369:
[----:B------:R-:W-:Y:S05]  /*11580*/  BSYNC B1 ;  /* 0x0000000000017941 */ /* 0x000fea0003800000 */
.L_x_368:
        /* <DEDUP_REMOVED lines=9> */
.L_x_371:
[----:B------:R-:W-:Y:S05]  /*11620*/  BSYNC B1 ;  /* 0x0000000000017941 */ /* 0x000fea0003800000 */
.L_x_370:
        /* <DEDUP_REMOVED lines=9> */
.L_x_373:
[----:B------:R-:W-:Y:S05]  /*116c0*/  BSYNC B1 ;  /* 0x0000000000017941 */ /* 0x000fea0003800000 */
.L_x_372:
        /* <DEDUP_REMOVED lines=9> */
.L_x_375:
[----:B------:R-:W-:Y:S05]  /*11760*/  BSYNC B1 ;  /* 0x0000000000017941 */ /* 0x000fea0003800000 */
.L_x_374:
        /* <DEDUP_REMOVED lines=9> */
.L_x_377:
[----:B------:R-:W-:Y:S05]  /*11800*/  BSYNC B1 ;  /* 0x0000000000017941 */ /* 0x000fea0003800000 */
.L_x_376:
        /* <DEDUP_REMOVED lines=9> */
.L_x_379:
[----:B------:R-:W-:Y:S05]  /*118a0*/  BSYNC B1 ;  /* 0x0000000000017941 */ /* 0x000fea0003800000 */
.L_x_378:
[----:B------:R-:W-:Y:S05]  /*118b0*/  @!P0 BRA `(.L_x_380) ;  /* 0x0000003000088947 */ /* 0x000fea0003800000 */
[----:B-----5:R-:W-:-:S04]  /*118c0*/  IMAD.U32 R11, R11, 0x10000, RZ ;  /* 0x000100000b0b7824 */ /* 0x020fc800078e00ff */
[----:B------:R-:W-:-:S04]  /*118d0*/  FMUL R4, R11, R200 ;  /* 0x000000c80b047220 */ /* 0x000fc80000400000 */
[----:B------:R-:W-:-:S05]  /*118e0*/  FFMA R4, R31, R201, R4 ;  /* 0x000000c91f047223 */ /* 0x000fca0000000004 */
[----:B------:R-:W-:-:S05]  /*118f0*/  F2FP.BF16.F32.PACK_AB R4, RZ, R4 ;  /* 0x00000004ff04723e */ /* 0x000fca00000010ff */
[----:B------:R0:W-:Y:S01]  /*11900*/  STG.E.U16 desc[UR56][R8.64+0x152], R4 ;  /* 0x0001520408007986 */ /* 0x0001e2000c101538 */
[----:B------:R-:W-:Y:S05]  /*11910*/  BRA `(.L_x_380) ;  /* 0x0000002c00f07947 */ /* 0x000fea0003800000 */
.L_x_33:
[----:B------:R-:W-:Y:S01]  /*11920*/  ULDC.64 UR4, c[0x0][0x5c0] ;  /* 0x0001700000047ab9 */ /* 0x000fe20000000a00 */
[-C--:B------:R-:W-:Y:S01]  /*11930*/  FMUL R192, R192, R201.reuse ;  /* 0x000000c9c0c07220 */ /* 0x080fe20000400000 */
[----:B------:R-:W-:Y:S01]  /*11940*/  LEA R6, P2, R12, UR4, 0x1 ;  /* 0x000000040c067c11 */ /* 0x000fe2000f8408ff */
[----:B------:R-:W-:Y:S01]  /*11950*/  IMAD.SHL.U32 R11, R206, 0x10, RZ ;  /* 0x00000010ce0b7824 */ /* 0x000fe200078e00ff */
[----:B------:R-:W-:Y:S01]  /*11960*/  ISETP.GT.AND P3, PT, R3, 0x1, PT ;  /* 0x000000010300780c */ /* 0x000fe20003f64270 */
[-C--:B------:R-:W-:Y:S01]  /*11970*/  FMUL R193, R193, R201.reuse ;  /* 0x000000c9c1c17220 */ /* 0x080fe20000400000 */
[----:B------:R-:W-:Y:S01]  /*11980*/  F2FP.BF16.F32.PACK_AB R192, RZ, R192 ;  /* 0x000000c0ffc0723e */ /* 0x000fe200000010ff */
[-C--:B------:R-:W-:Y:S01]  /*11990*/  FMUL R195, R195, R201.reuse ;  /* 0x000000c9c3c37220 */ /* 0x080fe20000400000 */
[----:B------:R-:W-:Y:S01]  /*119a0*/  LEA.HI.X R7, R12, UR5, R211, 0x1, P2 ;  /* 0x000000050c077c11 */ /* 0x000fe200090f0cd3 */
[-C--:B------:R-:W-:Y:S01]  /*119b0*/  FMUL R194, R194, R201.reuse ;  /* 0x000000c9c2c27220 */ /* 0x080fe20000400000 */
[----:B------:R-:W-:Y:S01]  /*119c0*/  ISETP.GT.AND P2, PT, R4, RZ, P3 ;  /* 0x000000ff0400720c */ /* 0x000fe20001f44270 */
[-C--:B------:R-:W-:Y:S01]  /*119d0*/  FMUL R197, R197, R201.reuse ;  /* 0x000000c9c5c57220 */ /* 0x080fe20000400000 */
[----:B------:R-:W-:Y:S01]  /*119e0*/  SHF.L.U64.HI R5, R206, 0x4, R207 ;  /* 0x00000004ce057819 */ /* 0x000fe200000102cf */
[----:B------:R-:W-:Y:S01]  /*119f0*/  @P1 STG.E.U16 desc[UR56][R6.64], R192 ;  /* 0x000000c006001986 */ /* 0x000fe2000c101538 */
[----:B------:R-:W-:Y:S01]  /*11a00*/  ISETP.GT.AND P1, PT, R4, 0x8, P3 ;  /* 0x000000080400780c */ /* 0x000fe20001f24270 */
[-C--:B------:R-:W-:Y:S01]  /*11a10*/  FMUL R196, R196, R201.reuse ;  /* 0x000000c9c4c47220 */ /* 0x080fe20000400000 */
[----:B------:R-:W-:Y:S01]  /*11a20*/  IADD3 R8, P4, R11, R6, RZ ;  /* 0x000000060b087210 */ /* 0x000fe20007f9e0ff */
[-C--:B------:R-:W-:Y:S01]  /*11a30*/  FMUL R199, R199, R201.reuse ;  /* 0x000000c9c7c77220 */ /* 0x080fe20000400000 */
[----:B------:R-:W-:Y:S01]  /*11a40*/  ISETP.GT.AND P5, PT, R4, 0x8, P0 ;  /* 0x000000080400780c */ /* 0x000fe200007a4270 */
[----:B------:R-:W-:Y:S01]  /*11a50*/  FMUL R198, R198, R201 ;  /* 0x000000c9c6c67220 */ /* 0x000fe20000400000 */
[----:B------:R-:W-:Y:S01]  /*11a60*/  F2FP.BF16.F32.PACK_AB R193, RZ, R193 ;  /* 0x000000c1ffc1723e */ /* 0x000fe200000010ff */
[----:B------:R-:W-:Y:S01]  /*11a70*/  IMAD.X R9, R5, 0x1, R7, P4 ;  /* 0x0000000105097824 */ /* 0x000fe200020e0607 */
[----:B------:R-:W-:Y:S01]  /*11a80*/  F2FP.BF16.F32.PACK_AB R195, RZ, R195 ;  /* 0x000000c3ffc3723e */ /* 0x000fe200000010ff */
[-C--:B------:R-:W-:Y:S01]  /*11a90*/  FMUL R184, R184, R201.reuse ;  /* 0x000000c9b8b87220 */ /* 0x080fe20000400000 */
[----:B------:R-:W-:Y:S01]  /*11aa0*/  F2FP.BF16.F32.PACK_AB R194, RZ, R194 ;  /* 0x000000c2ffc2723e */ /* 0x000fe200000010ff */
[----:B------:R-:W-:Y:S01]  /*11ab0*/  @P2 STG.E.U16 desc[UR56][R6.64+0x2], R193 ;  /* 0x000002c106002986 */ /* 0x000fe2000c101538 */
[----:B------:R-:W-:Y:S01]  /*11ac0*/  ISETP.GT.AND P2, PT, R3, 0x8, PT ;  /* 0x000000080300780c */ /* 0x000fe20003f44270 */
[----:B------:R-:W-:Y:S01]  /*11ad0*/  FMUL R185, R185, R201 ;  /* 0x000000c9b9b97220 */ /* 0x000fe20000400000 */
[----:B------:R-:W-:Y:S01]  /*11ae0*/  F2FP.BF16.F32.PACK_AB R197, RZ, R197 ;  /* 0x000000c5ffc5723e */ /* 0x000fe200000010ff */
[----:B------:R-:W-:Y:S01]  /*11af0*/  @P1 STG.E.U16 desc[UR56][R8.64+0x2], R195 ;  /* 0x000002c308001986 */ /* 0x000fe2000c101538 */
[----:B------:R-:W-:Y:S01]  /*11b00*/  ISETP.GT.AND P1, PT, R3, 0x9, PT ;  /* 0x000000090300780c */ /* 0x000fe20003f24270 */
[----:B------:R-:W-:Y:S01]  /*11b10*/  IMAD R207, R207, 0xf0, RZ ;  /* 0x000000f0cfcf7824 */ /* 0x000fe200078e02ff */
[----:B------:R-:W-:Y:S01]  /*11b20*/  F2FP.BF16.F32.PACK_AB R196, RZ, R196 ;  /* 0x000000c4ffc4723e */ /* 0x000fe200000010ff */
[----:B------:R-:W-:Y:S01]  /*11b30*/  @P5 STG.E.U16 desc[UR56][R8.64], R194 ;  /* 0x000000c208005986 */ /* 0x000fe2000c101538 */
[----:B------:R-:W-:Y:S01]  /*11b40*/  ISETP.GT.AND P4, PT, R4, RZ, P1 ;  /* 0x000000ff0400720c */ /* 0x000fe20000f84270 */
[----:B------:R-:W-:Y:S01]  /*11b50*/  IMAD.WIDE.U32 R14, R206, 0xf0, R8 ;  /* 0x000000f0ce0e7825 */ /* 0x000fe200078e0008 */
[----:B------:R-:W-:-:S03]  /*11b60*/  ISETP.GT.AND P5, PT, R4, RZ, P2 ;  /* 0x000000ff0400720c */ /* 0x000fc600017a4270 */
[----:B------:R-:W-:Y:S01]  /*11b70*/  FMUL R186, R186, R201 ;  /* 0x000000c9baba7220 */ /* 0x000fe20000400000 */
[----:B------:R-:W-:Y:S01]  /*11b80*/  F2FP.BF16.F32.PACK_AB R199, RZ, R199 ;  /* 0x000000c7ffc7723e */ /* 0x000fe200000010ff */
[----:B------:R-:W-:Y:S01]  /*11b90*/  IMAD.IADD R15, R207, 0x1, R15 ;  /* 0x00000001cf0f7824 */ /* 0x000fe200078e020f */
[----:B------:R-:W-:Y:S01]  /*11ba0*/  F2FP.BF16.F32.PACK_AB R198, RZ, R198 ;  /* 0x000000c6ffc6723e */ /* 0x000fe200000010ff */
[-C--:B------:R-:W-:Y:S01]  /*11bb0*/  FMUL R187, R187, R201.reuse ;  /* 0x000000c9bbbb7220 */ /* 0x080fe20000400000 */
[----:B------:R-:W-:Y:S01]  /*11bc0*/  F2FP.BF16.F32.PACK_AB R184, RZ, R184 ;  /* 0x000000b8ffb8723e */ /* 0x000fe200000010ff */
[----:B------:R-:W-:Y:S01]  /*11bd0*/  FMUL R188, R188, R201 ;  /* 0x000000c9bcbc7220 */ /* 0x000fe20000400000 */
[----:B------:R-:W-:Y:S01]  /*11be0*/  F2FP.BF16.F32.PACK_AB R185, RZ, R185 ;  /* 0x000000b9ffb9723e */ /* 0x000fe200000010ff */
[-C--:B------:R-:W-:Y:S01]  /*11bf0*/  FMUL R189, R189, R201.reuse ;  /* 0x000000c9bdbd7220 */ /* 0x080fe20000400000 */
[----:B------:R-:W-:Y:S01]  /*11c00*/  F2FP.BF16.F32.PACK_AB R186, RZ, R186 ;  /* 0x000000baffba723e */ /* 0x000fe200000010ff */
[----:B------:R-:W-:Y:S01]  /*11c10*/  @P4 STG.E.U16 desc[UR56][R6.64+0x12], R197 ;  /* 0x000012c506004986 */ /* 0x000fe2000c101538 */
[----:B------:R-:W-:Y:S01]  /*11c20*/  ISETP.GT.AND P4, PT, R4, 0x8, P1 ;  /* 0x000000080400780c */ /* 0x000fe20000f84270 */
[----:B------:R-:W-:Y:S01]  /*11c30*/  FMUL R190, R190, R201 ;  /* 0x000000c9bebe7220 */ /* 0x000fe20000400000 */
[----:B------:R-:W-:Y:S01]  /*11c40*/  F2FP.BF16.F32.PACK_AB R187, RZ, R187 ;  /* 0x000000bbffbb723e */ /* 0x000fe200000010ff */
[----:B------:R-:W-:Y:S01]  /*11c50*/  @P5 STG.E.U16 desc[UR56][R6.64+0x10], R196 ;  /* 0x000010c406005986 */ /* 0x000fe2000c101538 */
[----:B------:R-:W-:Y:S01]  /*11c60*/  ISETP.GT.AND P5, PT, R4, 0x8, P2 ;  /* 0x000000080400780c */ /* 0x000fe200017a4270 */
[-C--:B------:R-:W-:Y:S01]  /*11c70*/  FMUL R191, R191, R201.reuse ;  /* 0x000000c9bfbf7220 */ /* 0x080fe20000400000 */
[----:B------:R-:W-:Y:S01]  /*11c80*/  F2FP.BF16.F32.PACK_AB R188, RZ, R188 ;  /* 0x000000bcffbc723e */ /* 0x000fe200000010ff */
[----:B------:R-:W-:Y:S01]  /*11c90*/  FMUL R177, R177, R201 ;  /* 0x000000c9b1b17220 */ /* 0x000fe20000400000 */
[----:B------:R-:W-:Y:S01]  /*11ca0*/  F2FP.BF16.F32.PACK_AB R189, RZ, R189 ;  /* 0x000000bdffbd723e */ /* 0x000fe200000010ff */
[-C--:B------:R-:W-:Y:S01]  /*11cb0*/  FMUL R176, R176, R201.reuse ;  /* 0x000000c9b0b07220 */ /* 0x080fe20000400000 */
[----:B------:R-:W-:Y:S01]  /*11cc0*/  F2FP.BF16.F32.PACK_AB R190, RZ, R190 ;  /* 0x000000beffbe723e */ /* 0x000fe200000010ff */
[----:B------:R-:W-:Y:S01]  /*11cd0*/  FMUL R178, R178, R201 ;  /* 0x000000c9b2b27220 */ /* 0x000fe20000400000 */
[----:B------:R-:W-:Y:S01]  /*11ce0*/  F2FP.BF16.F32.PACK_AB R191, RZ, R191 ;  /* 0x000000bfffbf723e */ /* 0x000fe200000010ff */
[----:B------:R-:W-:Y:S01]  /*11cf0*/  @P4 STG.E.U16 desc[UR56][R8.64+0x12], R199 ;  /* 0x000012c708004986 */ /* 0x000fe2000c101538 */
[C---:B------:R-:W-:Y:S01]  /*11d00*/  ISETP.GT.AND P4, PT, R4.reuse, 0x80, P0 ;  /* 0x000000800400780c */ /* 0x040fe20000784270 */
[-C--:B------:R-:W-:Y:S01]  /*11d10*/  FMUL R179, R179, R201.reuse ;  /* 0x000000c9b3b37220 */ /* 0x080fe20000400000 */
[C---:B------:R-:W-:Y:S01]  /*11d20*/  ISETP.GT.AND P0, PT, R4.reuse, 0x88, P0 ;  /* 0x000000880400780c */ /* 0x040fe20000704270 */
[----:B------:R-:W-:Y:S01]  /*11d30*/  @P5 STG.E.U16 desc[UR56][R8.64+0x10], R198 ;  /* 0x000010c608005986 */ /* 0x000fe2000c101538 */
[----:B------:R-:W-:Y:S01]  /*11d40*/  ISETP.GT.AND P5, PT, R4, 0x80, P3 ;  /* 0x000000800400780c */ /* 0x000fe20001fa4270 */
[-C--:B------:R-:W-:Y:S01]  /*11d50*/  FMUL R180, R180, R201.reuse ;  /* 0x000000c9b4b47220 */ /* 0x080fe20000400000 */
[----:B------:R-:W-:Y:S01]  /*11d60*/  ISETP.GT.AND P3, PT, R4, 0x88, P3 ;  /* 0x000000880400780c */ /* 0x000fe20001f64270 */
[----:B------:R-:W-:Y:S01]  /*11d70*/  FMUL R181, R181, R201 ;  /* 0x000000c9b5b57220 */ /* 0x000fe20000400000 */
[----:B------:R-:W-:Y:S01]  /*11d80*/  F2FP.BF16.F32.PACK_AB R177, RZ, R177 ;  /* 0x000000b1ffb1723e */ /* 0x000fe200000010ff */
[-C--:B------:R-:W-:Y:S01]  /*11d90*/  FMUL R182, R182, R201.reuse ;  /* 0x000000c9b6b67220 */ /* 0x080fe20000400000 */
[----:B------:R-:W-:Y:S01]  /*11da0*/  F2FP.BF16.F32.PACK_AB R176, RZ, R176 ;  /* 0x000000b0ffb0723e */ /* 0x000fe200000010ff */
[-C--:B------:R-:W-:Y:S01]  /*11db0*/  FMUL R183, R183, R201.reuse ;  /* 0x000000c9b7b77220 */ /* 0x080fe20000400000 */
[----:B------:R-:W-:Y:S01]  /*11dc0*/  F2FP.BF16.F32.PACK_AB R178, RZ, R178 ;  /* 0x000000b2ffb2723e */ /* 0x000fe200000010ff */
[----:B------:R-:W-:Y:S01]  /*11dd0*/  @P4 STG.E.U16 desc[UR56][R14.64], R184 ;  /* 0x000000b80e004986 */ /* 0x000fe2000c101538 */
[----:B------:R-:W-:Y:S01]  /*11de0*/  IADD3 R12, P4, R11, R14, RZ ;  /* 0x0000000e0b0c7210 */ /* 0x000fe20007f9e0ff */
[----:B------:R-:W-:Y:S01]  /*11df0*/  FMUL R168, R168, R201 ;  /* 0x000000c9a8a87220 */ /* 0x000fe20000400000 */
[----:B------:R-:W-:Y:S01]  /*11e00*/  F2FP.BF16.F32.PACK_AB R179, RZ, R179 ;  /* 0x000000b3ffb3723e */ /* 0x000fe200000010ff */
[----:B------:R-:W-:Y:S01]  /*11e10*/  @P5 STG.E.U16 desc[UR56][R14.64+0x2], R185 ;  /* 0x000002b90e005986 */ /* 0x000fe2000c101538 */
[C---:B------:R-:W-:Y:S01]  /*11e20*/  ISETP.GT.AND P5, PT, R4.reuse, 0x80, P2 ;  /* 0x000000800400780c */ /* 0x040fe200017a4270 */
[--C-:B------:R-:W-:Y:S01]  /*11e30*/  IMAD.X R13, R5, 0x1, R15.reuse, P4 ;  /* 0x00000001050d7824 */ /* 0x100fe200020e060f */
[C---:B------:R-:W-:Y:S01]  /*11e40*/  ISETP.GT.AND P4, PT, R4.reuse, 0x80, P1 ;  /* 0x000000800400780c */ /* 0x040fe20000f84270 */
[-C--:B------:R-:W-:Y:S01]  /*11e50*/  FMUL R169, R169, R201.reuse ;  /* 0x000000c9a9a97220 */ /* 0x080fe20000400000 */
[----:B------:R-:W-:Y:S01]  /*11e60*/  ISETP.GT.AND P1, PT, R4, 0x88, P1 ;  /* 0x000000880400780c */ /* 0x000fe20000f24270 */
[-C--:B------:R-:W-:Y:S01]  /*11e70*/  FMUL R170, R170, R201.reuse ;  /* 0x000000c9aaaa7220 */ /* 0x080fe20000400000 */
[----:B------:R-:W-:Y:S01]  /*11e80*/  @P0 STG.E.U16 desc[UR56][R12.64], R186 ;  /* 0x000000ba0c000986 */ /* 0x000fe2000c101538 */
[----:B------:R-:W-:Y:S01]  /*11e90*/  ISETP.GT.AND P0, PT, R3, 0x11, PT ;  /* 0x000000110300780c */ /* 0x000fe20003f04270 */
[-C--:B------:R-:W-:Y:S01]  /*11ea0*/  FMUL R171, R171, R201.reuse ;  /* 0x000000c9abab7220 */ /* 0x080fe20000400000 */
[----:B------:R-:W-:Y:S01]  /*11eb0*/  F2FP.BF16.F32.PACK_AB R180, RZ, R180 ;  /* 0x000000b4ffb4723e */ /* 0x000fe200000010ff */
[----:B------:R-:W-:Y:S01]  /*11ec0*/  @P3 STG.E.U16 desc[UR56][R12.64+0x2], R187 ;  /* 0x000002bb0c003986 */ /* 0x000fe2000c101538 */
[----:B------:R-:W-:Y:S01]  /*11ed0*/  ISETP.GT.AND P3, PT, R4, 0x88, P2 ;  /* 0x000000880400780c */ /* 0x000fe20001764270 */
[----:B------:R-:W-:Y:S01]  /*11ee0*/  FMUL R172, R172, R201 ;  /* 0x000000c9acac7220 */ /* 0x000fe20000400000 */
[----:B------:R-:W-:Y:S01]  /*11ef0*/  @P5 IMAD.MOV.U32 R20, RZ, RZ, R14 ;  /* 0x000000ffff145224 */ /* 0x000fe200078e000e */
[----:B------:R-:W-:Y:S01]  /*11f00*/  ISETP.GT.AND P2, PT, R3, 0x10, PT ;  /* 0x000000100300780c */ /* 0x000fe20003f44270 */
[----:B------:R-:W-:Y:S01]  /*11f10*/  @P5 IMAD.MOV.U32 R21, RZ, RZ, R15 ;  /* 0x000000ffff155224 */ /* 0x000fe200078e000f */
[----:B------:R-:W-:Y:S01]  /*11f20*/  F2FP.BF16.F32.PACK_AB R181, RZ, R181 ;  /* 0x000000b5ffb5723e */ /* 0x000fe200000010ff */
[-C--:B------:R-:W-:Y:S01]  /*11f30*/  FMUL R173, R173, R201.reuse ;  /* 0x000000c9adad7220 */ /* 0x080fe20000400000 */
[----:B------:R-:W-:Y:S01]  /*11f40*/  F2FP.BF16.F32.PACK_AB R182, RZ, R182 ;  /* 0x000000b6ffb6723e */ /* 0x000fe200000010ff */
[-C--:B------:R-:W-:Y:S01]  /*11f50*/  FMUL R175, R175, R201.reuse ;  /* 0x000000c9afaf7220 */ /* 0x080fe20000400000 */
[----:B------:R-:W-:Y:S01]  /*11f60*/  @P5 STG.E.U16 desc[UR56][R20.64+0x10], R188 ;  /* 0x000010bc14005986 */ /* 0x000fe2000c101538 */
[----:B------:R-:W-:Y:S01]  /*11f70*/  ISETP.GT.AND P5, PT, R4, RZ, P0 ;  /* 0x000000ff0400720c */ /* 0x000fe200007a4270 */
[----:B------:R-:W-:Y:S01]  /*11f80*/  FMUL R174, R174, R201 ;  /* 0x000000c9aeae7220 */ /* 0x000fe20000400000 */
[----:B------:R-:W-:Y:S01]  /*11f90*/  F2FP.BF16.F32.PACK_AB R183, RZ, R183 ;  /* 0x000000b7ffb7723e */ /* 0x000fe200000010ff */
[----:B------:R-:W-:Y:S01]  /*11fa0*/  @P4 STG.E.U16 desc[UR56][R14.64+0x12], R189 ;  /* 0x000012bd0e004986 */ /* 0x000fe2000c101538 */
[----:B------:R-:W-:Y:S01]  /*11fb0*/  ISETP.GT.AND P4, PT, R4, RZ, P2 ;  /* 0x000000ff0400720c */ /* 0x000fe20001784270 */
[-C--:B------:R-:W-:Y:S01]  /*11fc0*/  FMUL R160, R160, R201.reuse ;  /* 0x000000c9a0a07220 */ /* 0x080fe20000400000 */
[----:B------:R-:W-:Y:S01]  /*11fd0*/  F2FP.BF16.F32.PACK_AB R168, RZ, R168 ;  /* 0x000000a8ffa8723e */ /* 0x000fe200000010ff */
[----:B------:R-:W-:Y:S01]  /*11fe0*/  @P3 STG.E.U16 desc[UR56][R12.64+0x10], R190 ;  /* 0x000010be0c003986 */ /* 0x000fe2000c101538 */
[C---:B------:R-:W-:Y:S01]  /*11ff0*/  ISETP.GT.AND P3, PT, R4.reuse, 0x8, P2 ;  /* 0x000000080400780c */ /* 0x040fe20001764270 */
[----:B------:R-:W-:Y:S01]  /*12000*/  FMUL R161, R161, R201 ;  /* 0x000000c9a1a17220 */ /* 0x000fe20000400000 */
[----:B------:R-:W-:Y:S01]  /*12010*/  F2FP.BF16.F32.PACK_AB R169, RZ, R169 ;  /* 0x000000a9ffa9723e */ /* 0x000fe200000010ff */
[----:B------:R0:W-:Y:S01]  /*12020*/  @P1 STG.E.U16 desc[UR56][R12.64+0x12], R191 ;  /* 0x000012bf0c001986 */ /* 0x0001e2000c101538 */
[----:B------:R-:W-:Y:S01]  /*12030*/  ISETP.GT.AND P1, PT, R3, 0x18, PT ;  /* 0x000000180300780c */ /* 0x000fe20003f24270 */
[-C--:B------:R-:W-:Y:S01]  /*12040*/  FMUL R163, R163, R201.reuse ;  /* 0x000000c9a3a37220 */ /* 0x080fe20000400000 */
[----:B------:R-:W-:Y:S01]  /*12050*/  F2FP.BF16.F32.PACK_AB R170, RZ, R170 ;  /* 0x000000aaffaa723e */ /* 0x000fe200000010ff */
[----:B------:R1:W-:Y:S01]  /*12060*/  @P5 STG.E.U16 desc[UR56][R6.64+0x22], R177 ;  /* 0x000022b106005986 */ /* 0x0003e2000c101538 */
[----:B------:R-:W-:Y:S01]  /*12070*/  ISETP.GT.AND P5, PT, R4, 0x8, P0 ;  /* 0x000000080400780c */ /* 0x000fe200007a4270 */
[----:B------:R-:W-:Y:S01]  /*12080*/  FMUL R162, R162, R201 ;  /* 0x000000c9a2a27220 */ /* 0x000fe20000400000 */
[----:B------:R-:W-:Y:S01]  /*12090*/  F2FP.BF16.F32.PACK_AB R171, RZ, R171 ;  /* 0x000000abffab723e */ /* 0x000fe200000010ff */
[----:B------:R1:W-:Y:S01]  /*120a0*/  @P4 STG.E.U16 desc[UR56][R6.64+0x20], R176 ;  /* 0x000020b006004986 */ /* 0x0003e2000c101538 */
[----:B------:R-:W-:Y:S01]  /*120b0*/  ISETP.GT.AND P4, PT, R4, RZ, P1 ;  /* 0x000000ff0400720c */ /* 0x000fe20000f84270 */
[----:B------:R-:W-:Y:S01]  /*120c0*/  FMUL R164, R164, R201 ;  /* 0x000000c9a4a47220 */ /* 0x000fe20000400000 */
[----:B------:R-:W-:Y:S01]  /*120d0*/  F2FP.BF16.F32.PACK_AB R172, RZ, R172 ;  /* 0x000000acffac723e */ /* 0x000fe200000010ff */
[----:B------:R1:W-:Y:S01]  /*120e0*/  @P3 STG.E.U16 desc[UR56][R8.64+0x20], R178 ;  /* 0x000020b208003986 */ /* 0x0003e2000c101538 */
[----:B------:R-:W-:Y:S01]  /*120f0*/  ISETP.GT.AND P3, PT, R3, 0x19, PT ;  /* 0x000000190300780c */ /* 0x000fe20003f64270 */
[----:B0-----:R-:W-:Y:S01]  /*12100*/  IMAD.WIDE.U32 R12, R206, 0xf0, R8 ;  /* 0x000000f0ce0c7825 */ /* 0x001fe200078e0008 */
[----:B------:R-:W-:-:S03]  /*12110*/  F2FP.BF16.F32.PACK_AB R173, RZ, R173 ;  /* 0x000000adffad723e */ /* 0x000fc600000010ff */
[----:B------:R-:W-:Y:S01]  /*12120*/  FMUL R165, R165, R201 ;  /* 0x000000c9a5a57220 */ /* 0x000fe20000400000 */
[----:B------:R-:W-:Y:S01]  /*12130*/  F2FP.BF16.F32.PACK_AB R175, RZ, R175 ;  /* 0x000000afffaf723e */ /* 0x000fe200000010ff */
[----:B------:R1:W-:Y:S01]  /*12140*/  @P5 STG.E.U16 desc[UR56][R8.64+0x22], R179 ;  /* 0x000022b308005986 */ /* 0x0003e2000c101538 */
[C---:B------:R-:W-:Y:S01]  /*12150*/  ISETP.GT.AND P5, PT, R4.reuse, RZ, P3 ;  /* 0x000000ff0400720c */ /* 0x040fe20001fa4270 */
[----:B------:R-:W-:Y:S01]  /*12160*/  IMAD.IADD R13, R207, 0x1, R13 ;  /* 0x00000001cf0d7824 */ /* 0x000fe200078e020d */
[----:B------:R-:W-:Y:S01]  /*12170*/  F2FP.BF16.F32.PACK_AB R174, RZ, R174 ;  /* 0x000000aeffae723e */ /* 0x000fe200000010ff */
[----:B------:R1:W-:Y:S01]  /*12180*/  @P4 STG.E.U16 desc[UR56][R6.64+0x30], R180 ;  /* 0x000030b406004986 */ /* 0x0003e2000c101538 */
[----:B------:R-:W-:Y:S01]  /*12190*/  ISETP.GT.AND P4, PT, R4, 0x8, P1 ;  /* 0x000000080400780c */ /* 0x000fe20000f84270 */
[-C--:B------:R-:W-:Y:S01]  /*121a0*/  FMUL R166, R166, R201.reuse ;  /* 0x000000c9a6a67220 */ /* 0x080fe20000400000 */
[----:B------:R-:W-:Y:S01]  /*121b0*/  F2FP.BF16.F32.PACK_AB R160, RZ, R160 ;  /* 0x000000a0ffa0723e */ /* 0x000fe200000010ff */
[----:B------:R-:W-:Y:S01]  /*121c0*/  FMUL R167, R167, R201 ;  /* 0x000000c9a7a77220 */ /* 0x000fe20000400000 */
[----:B------:R-:W-:Y:S01]  /*121d0*/  F2FP.BF16.F32.PACK_AB R161, RZ, R161 ;  /* 0x000000a1ffa1723e */ /* 0x000fe200000010ff */
[----:B------:R-:W-:Y:S01]  /*121e0*/  FMUL R152, R152, R201 ;  /* 0x000000c998987220 */ /* 0x000fe20000400000 */
[----:B------:R-:W-:Y:S01]  /*121f0*/  F2FP.BF16.F32.PACK_AB R163, RZ, R163 ;  /* 0x000000a3ffa3723e */ /* 0x000fe200000010ff */
[-C--:B------:R-:W-:Y:S01]  /*12200*/  FMUL R153, R153, R201.reuse ;  /* 0x000000c999997220 */ /* 0x080fe20000400000 */
[----:B------:R-:W-:Y:S01]  /*12210*/  F2FP.BF16.F32.PACK_AB R162, RZ, R162 ;  /* 0x000000a2ffa2723e */ /* 0x000fe200000010ff */
[----:B------:R1:W-:Y:S01]  /*12220*/  @P5 STG.E.U16 desc[UR56][R6.64+0x32], R181 ;  /* 0x000032b506005986 */ /* 0x0003e2000c101538 */
[----:B------:R-:W-:Y:S01]  /*12230*/  ISETP.GT.AND P5, PT, R4, 0x8, P3 ;  /* 0x000000080400780c */ /* 0x000fe20001fa4270 */
[-C--:B------:R-:W-:Y:S01]  /*12240*/  FMUL R154, R154, R201.reuse ;  /* 0x000000c99a9a7220 */ /* 0x080fe20000400000 */
[----:B------:R-:W-:Y:S01]  /*12250*/  F2FP.BF16.F32.PACK_AB R164, RZ, R164 ;  /* 0x000000a4ffa4723e */ /* 0x000fe200000010ff */
[----:B------:R1:W-:Y:S01]  /*12260*/  @P4 STG.E.U16 desc[UR56][R8.64+0x30], R182 ;  /* 0x000030b608004986 */ /* 0x0003e2000c101538 */
[C---:B------:R-:W-:Y:S01]  /*12270*/  ISETP.GT.AND P4, PT, R4.reuse, 0x80, P2 ;  /* 0x000000800400780c */ /* 0x040fe20001784270 */
[-C--:B------:R-:W-:Y:S01]  /*12280*/  FMUL R155, R155, R201.reuse ;  /* 0x000000c99b9b7220 */ /* 0x080fe20000400000 */
[----:B------:R-:W-:Y:S01]  /*12290*/  ISETP.GT.AND P2, PT, R4, 0x88, P2 ;  /* 0x000000880400780c */ /* 0x000fe20001744270 */
[----:B------:R-:W-:Y:S01]  /*122a0*/  FMUL R157, R157, R201 ;  /* 0x000000c99d9d7220 */ /* 0x000fe20000400000 */
[----:B------:R-:W-:Y:S01]  /*122b0*/  F2FP.BF16.F32.PACK_AB R165, RZ, R165 ;  /* 0x000000a5ffa5723e */ /* 0x000fe200000010ff */
[-C--:B------:R-:W-:Y:S01]  /*122c0*/  FMUL R156, R156, R201.reuse ;  /* 0x000000c99c9c7220 */ /* 0x080fe20000400000 */
[----:B------:R-:W-:Y:S01]  /*122d0*/  F2FP.BF16.F32.PACK_AB R166, RZ, R166 ;  /* 0x000000a6ffa6723e */ /* 0x000fe200000010ff */
[----:B------:R-:W-:Y:S01]  /*122e0*/  FMUL R158, R158, R201 ;  /* 0x000000c99e9e7220 */ /* 0x000fe20000400000 */
[----:B------:R-:W-:Y:S01]  /*122f0*/  F2FP.BF16.F32.PACK_AB R167, RZ, R167 ;  /* 0x000000a7ffa7723e */ /* 0x000fe200000010ff */
[----:B------:R1:W-:Y:S01]  /*12300*/  @P5 STG.E.U16 desc[UR56][R8.64+0x32], R183 ;  /* 0x000032b708005986 */ /* 0x0003e2000c101538 */
[----:B------:R-:W-:Y:S01]  /*12310*/  IADD3 R10, P5, R11, R12, RZ ;  /* 0x0000000c0b0a7210 */ /* 0x000fe20007fbe0ff */
[-C--:B------:R-:W-:Y:S01]  /*12320*/  FMUL R159, R159, R201.reuse ;  /* 0x000000c99f9f7220 */ /* 0x080fe20000400000 */
[----:B------:R-:W-:Y:S01]  /*12330*/  F2FP.BF16.F32.PACK_AB R152, RZ, R152 ;  /* 0x00000098ff98723e */ /* 0x000fe200000010ff */
[----:B------:R1:W-:Y:S01]  /*12340*/  @P4 STG.E.U16 desc[UR56][R12.64+0x20], R168 ;  /* 0x000020a80c004986 */ /* 0x0003e2000c101538 */
[C---:B------:R-:W-:Y:S01]  /*12350*/  ISETP.GT.AND P4, PT, R4.reuse, 0x80, P0 ;  /* 0x000000800400780c */ /* 0x040fe20000784270 */
[----:B------:R-:W-:Y:S01]  /*12360*/  IMAD.X R11, R5, 0x1, R13, P5 ;  /* 0x00000001050b7824 */ /* 0x000fe200028e060d */
[----:B------:R-:W-:Y:S01]  /*12370*/  ISETP.GT.AND P0, PT, R4, 0x88, P0 ;  /* 0x000000880400780c */ /* 0x000fe20000704270 */
[----:B------:R-:W-:Y:S01]  /*12380*/  FMUL R144, R144, R201 ;  /* 0x000000c990907220 */ /* 0x000fe20000400000 */
[----:B------:R-:W-:Y:S01]  /*12390*/  F2FP.BF16.F32.PACK_AB R153, RZ, R153 ;  /* 0x00000099ff99723e */ /* 0x000fe200000010ff */
        /* <DEDUP_REMOVED lines=9> */
[C---:B------:R-:W-:Y:S01]  /*12430*/  ISETP.GT.AND P4, PT, R4.reuse, 0x80, P1 ;  /* 0x000000800400780c */ /* 0x040fe20000f84270 */
[-C--:B------:R-:W-:Y:S01]  /*12440*/  FMUL R149, R149, R201.reuse ;  /* 0x000000c995957220 */ /* 0x080fe20000400000 */
[C---:B------:R-:W-:Y:S01]  /*12450*/  ISETP.GT.AND P1, PT, R4.reuse, 0x88, P1 ;  /* 0x000000880400780c */ /* 0x040fe20000f24270 */
[----:B------:R1:W-:Y:S01]  /*12460*/  @P2 STG.E.U16 desc[UR56][R10.64+0x20], R170 ;  /* 0x000020aa0a002986 */ /* 0x0003e2000c101538 */
[----:B------:R-:W-:Y:S01]  /*12470*/  ISETP.GT.AND P2, PT, R4, 0x80, P3 ;  /* 0x000000800400780c */ /* 0x000fe20001f44270 */
[-C--:B------:R-:W-:Y:S01]  /*12480*/  FMUL R150, R150, R201.reuse ;  /* 0x000000c996967220 */ /* 0x080fe20000400000 */
[----:B------:R-:W-:Y:S01]  /*12490*/  ISETP.GT.AND P3, PT, R4, 0x88, P3 ;  /* 0x000000880400780c */ /* 0x000fe20001f64270 */
[----:B------:R1:W-:Y:S01]  /*124a0*/  @P0 STG.E.U16 desc[UR56][R10.64+0x22], R171 ;  /* 0x000022ab0a000986 */ /* 0x0003e2000c101538 */
[----:B------:R-:W-:Y:S01]  /*124b0*/  F2FP.BF16.F32.PACK_AB R158, RZ, R158 ;  /* 0x0000009eff9e723e */ /* 0x000fe200000010ff */
[----:B------:R-:W-:Y:S01]  /*124c0*/  FMUL R151, R151, R201 ;  /* 0x000000c997977220 */ /* 0x000fe20000400000 */
[----:B------:R-:W-:Y:S01]  /*124d0*/  F2FP.BF16.F32.PACK_AB R159, RZ, R159 ;  /* 0x0000009fff9f723e */ /* 0x000fe200000010ff */
[----:B------:R-:W-:Y:S01]  /*124e0*/  FMUL R136, R136, R201 ;  /* 0x000000c988887220 */ /* 0x000fe20000400000 */
[----:B------:R-:W-:Y:S01]  /*124f0*/  F2FP.BF16.F32.PACK_AB R144, RZ, R144 ;  /* 0x00000090ff90723e */ /* 0x000fe200000010ff */
[----:B------:R1:W-:Y:S01]  /*12500*/  @P4 STG.E.U16 desc[UR56][R12.64+0x30], R172 ;  /* 0x000030ac0c004986 */ /* 0x0003e2000c101538 */
[----:B------:R-:W-:Y:S01]  /*12510*/  F2FP.BF16.F32.PACK_AB R145, RZ, R145 ;  /* 0x00000091ff91723e */ /* 0x000fe200000010ff */
[----:B------:R-:W-:Y:S01]  /*12520*/  FMUL R137, R137, R201 ;  /* 0x000000c989897220 */ /* 0x000fe20000400000 */
[----:B------:R-:W-:Y:S01]  /*12530*/  F2FP.BF16.F32.PACK_AB R147, RZ, R147 ;  /* 0x00000093ff93723e */ /* 0x000fe200000010ff */
[----:B------:R1:W-:Y:S01]  /*12540*/  @P2 STG.E.U16 desc[UR56][R12.64+0x32], R173 ;  /* 0x000032ad0c002986 */ /* 0x0003e2000c101538 */
[C---:B------:R-:W-:Y:S01]  /*12550*/  ISETP.GT.AND P2, PT, R3.reuse, 0x21, PT ;  /* 0x000000210300780c */ /* 0x040fe20003f44270 */
[-C--:B------:R-:W-:Y:S01]  /*12560*/  FMUL R138, R138, R201.reuse ;  /* 0x000000c98a8a7220 */ /* 0x080fe20000400000 */
[----:B------:R-:W-:Y:S01]  /*12570*/  F2FP.BF16.F32.PACK_AB R146, RZ, R146 ;  /* 0x00000092ff92723e */ /* 0x000fe200000010ff */
[----:B------:R1:W-:Y:S01]  /*12580*/  @P3 STG.E.U16 desc[UR56][R10.64+0x32], R175 ;  /* 0x000032af0a003986 */ /* 0x0003e2000c101538 */
[----:B------:R-:W-:Y:S01]  /*12590*/  ISETP.GT.AND P3, PT, R3, 0x20, PT ;  /* 0x000000200300780c */ /* 0x000fe20003f64270 */
[-C--:B------:R-:W-:Y:S01]  /*125a0*/  FMUL R139, R139, R201.reuse ;  /* 0x000000c98b8b7220 */ /* 0x080fe20000400000 */
[C---:B------:R-:W-:Y:S01]  /*125b0*/  ISETP.GT.AND P4, PT, R4.reuse, RZ, P2 ;  /* 0x000000ff0400720c */ /* 0x040fe20001784270 */
[----:B------:R1:W-:Y:S01]  /*125c0*/  @P1 STG.E.U16 desc[UR56][R10.64+0x30], R174 ;  /* 0x000030ae0a001986 */ /* 0x0003e2000c101538 */
[C---:B------:R-:W-:Y:S01]  /*125d0*/  ISETP.GT.AND P0, PT, R4.reuse, RZ, P3 ;  /* 0x000000ff0400720c */ /* 0x040fe20001f04270 */
[-C--:B------:R-:W-:Y:S01]  /*125e0*/  FMUL R141, R141, R201.reuse ;  /* 0x000000c98d8d7220 */ /* 0x080fe20000400000 */
[----:B------:R-:W-:Y:S01]  /*125f0*/  ISETP.GT.AND P1, PT, R4, 0x8, P2 ;  /* 0x000000080400780c */ /* 0x000fe20001724270 */
[-C--:B------:R-:W-:Y:S01]  /*12600*/  FMUL R140, R140, R201.reuse ;  /* 0x000000c98c8c7220 */ /* 0x080fe20000400000 */
[----:B------:R-:W-:Y:S01]  /*12610*/  ISETP.GT.AND P5, PT, R4, 0x8, P3 ;  /* 0x000000080400780c */ /* 0x000fe20001fa4270 */
[-C--:B------:R-:W-:Y:S01]  /*12620*/  FMUL R142, R142, R201.reuse ;  /* 0x000000c98e8e7220 */ /* 0x080fe20000400000 */
[----:B------:R-:W-:Y:S01]  /*12630*/  F2FP.BF16.F32.PACK_AB R148, RZ, R148 ;  /* 0x00000094ff94723e */ /* 0x000fe200000010ff */
[----:B------:R-:W-:Y:S01]  /*12640*/  FMUL R143, R143, R201 ;  /* 0x000000c98f8f7220 */ /* 0x000fe20000400000 */
[----:B------:R-:W-:Y:S01]  /*12650*/  F2FP.BF16.F32.PACK_AB R149, RZ, R149 ;  /* 0x00000095ff95723e */ /* 0x000fe200000010ff */
[----:B------:R-:W-:Y:S01]  /*12660*/  FMUL R128, R128, R201 ;  /* 0x000000c980807220 */ /* 0x000fe20000400000 */
[----:B------:R-:W-:Y:S01]  /*12670*/  F2FP.BF16.F32.PACK_AB R150, RZ, R150 ;  /* 0x00000096ff96723e */ /* 0x000fe200000010ff */
[----:B------:R1:W-:Y:S01]  /*12680*/  @P4 STG.E.U16 desc[UR56][R6.64+0x42], R161 ;  /* 0x000042a106004986 */ /* 0x0003e2000c101538 */
[----:B------:R-:W-:Y:S01]  /*12690*/  F2FP.BF16.F32.PACK_AB R151, RZ, R151 ;  /* 0x00000097ff97723e */ /* 0x000fe200000010ff */
[-C--:B------:R-:W-:Y:S01]  /*126a0*/  FMUL R129, R129, R201.reuse ;  /* 0x000000c981817220 */ /* 0x080fe20000400000 */
[----:B------:R-:W-:Y:S01]  /*126b0*/  F2FP.BF16.F32.PACK_AB R136, RZ, R136 ;  /* 0x00000088ff88723e */ /* 0x000fe200000010ff */
[----:B------:R1:W-:Y:S01]  /*126c0*/  @P0 STG.E.U16 desc[UR56][R6.64+0x40], R160 ;  /* 0x000040a006000986 */ /* 0x0003e2000c101538 */
[----:B------:R-:W-:Y:S01]  /*126d0*/  ISETP.GT.AND P0, PT, R3, 0x28, PT ;  /* 0x000000280300780c */ /* 0x000fe20003f04270 */
[----:B------:R-:W-:Y:S01]  /*126e0*/  FMUL R131, R131, R201 ;  /* 0x000000c983837220 */ /* 0x000fe20000400000 */
[----:B------:R-:W-:Y:S01]  /*126f0*/  F2FP.BF16.F32.PACK_AB R137, RZ, R137 ;  /* 0x00000089ff89723e */ /* 0x000fe200000010ff */
[----:B------:R1:W-:Y:S01]  /*12700*/  @P1 STG.E.U16 desc[UR56][R8.64+0x42], R163 ;  /* 0x000042a308001986 */ /* 0x0003e2000c101538 */
[----:B------:R-:W-:Y:S01]  /*12710*/  ISETP.GT.AND P1, PT, R3, 0x29, PT ;  /* 0x000000290300780c */ /* 0x000fe20003f24270 */
[-C--:B------:R-:W-:Y:S01]  /*12720*/  FMUL R130, R130, R201.reuse ;  /* 0x000000c982827220 */ /* 0x080fe20000400000 */
[----:B------:R-:W-:Y:S01]  /*12730*/  F2FP.BF16.F32.PACK_AB R138, RZ, R138 ;  /* 0x0000008aff8a723e */ /* 0x000fe200000010ff */
[----:B------:R1:W-:Y:S01]  /*12740*/  @P5 STG.E.U16 desc[UR56][R8.64+0x40], R162 ;  /* 0x000040a208005986 */ /* 0x0003e2000c101538 */
[----:B------:R-:W-:Y:S01]  /*12750*/  ISETP.GT.AND P5, PT, R4, RZ, P0 ;  /* 0x000000ff0400720c */ /* 0x000fe200007a4270 */
[-C--:B------:R-:W-:Y:S01]  /*12760*/  FMUL R132, R132, R201.reuse ;  /* 0x000000c984847220 */ /* 0x080fe20000400000 */
[----:B------:R-:W-:Y:S01]  /*12770*/  ISETP.GT.AND P4, PT, R4, RZ, P1 ;  /* 0x000000ff0400720c */ /* 0x000fe20000f84270 */
[----:B------:R-:W-:Y:S01]  /*12780*/  FMUL R133, R133, R201 ;  /* 0x000000c985857220 */ /* 0x000fe20000400000 */
[----:B------:R-:W-:Y:S01]  /*12790*/  F2FP.BF16.F32.PACK_AB R139, RZ, R139 ;  /* 0x0000008bff8b723e */ /* 0x000fe200000010ff */
[----:B------:R-:W-:Y:S01]  /*127a0*/  FMUL R134, R134, R201 ;  /* 0x000000c986867220 */ /* 0x000fe20000400000 */
[----:B------:R-:W-:Y:S01]  /*127b0*/  F2FP.BF16.F32.PACK_AB R141, RZ, R141 ;  /* 0x0000008dff8d723e */ /* 0x000fe200000010ff */
[-C--:B------:R-:W-:Y:S01]  /*127c0*/  FMUL R135, R135, R201.reuse ;  /* 0x000000c987877220 */ /* 0x080fe20000400000 */
[----:B------:R-:W-:Y:S01]  /*127d0*/  F2FP.BF16.F32.PACK_AB R140, RZ, R140 ;  /* 0x0000008cff8c723e */ /* 0x000fe200000010ff */
[-C--:B------:R-:W-:Y:S01]  /*127e0*/  FMUL R120, R120, R201.reuse ;  /* 0x000000c978787220 */ /* 0x080fe20000400000 */
[----:B------:R-:W-:Y:S01]  /*127f0*/  F2FP.BF16.F32.PACK_AB R142, RZ, R142 ;  /* 0x0000008eff8e723e */ /* 0x000fe200000010ff */
[----:B------:R-:W-:Y:S01]  /*12800*/  FMUL R121, R121, R201 ;  /* 0x000000c979797220 */ /* 0x000fe20000400000 */
[----:B------:R-:W-:Y:S01]  /*12810*/  F2FP.BF16.F32.PACK_AB R143, RZ, R143 ;  /* 0x0000008fff8f723e */ /* 0x000fe200000010ff */
[----:B------:R1:W-:Y:S01]  /*12820*/  @P5 STG.E.U16 desc[UR56][R6.64+0x50], R164 ;  /* 0x000050a406005986 */ /* 0x0003e2000c101538 */
[----:B------:R-:W-:Y:S01]  /*12830*/  ISETP.GT.AND P5, PT, R4, 0x8, P0 ;  /* 0x000000080400780c */ /* 0x000fe200007a4270 */
[-C--:B------:R-:W-:Y:S01]  /*12840*/  FMUL R122, R122, R201.reuse ;  /* 0x000000c97a7a7220 */ /* 0x080fe20000400000 */
[----:B------:R-:W-:Y:S01]  /*12850*/  F2FP.BF16.F32.PACK_AB R128, RZ, R128 ;  /* 0x00000080ff80723e */ /* 0x000fe200000010ff */
[----:B------:R1:W-:Y:S01]  /*12860*/  @P4 STG.E.U16 desc[UR56][R6.64+0x52], R165 ;  /* 0x000052a506004986 */ /* 0x0003e2000c101538 */
[----:B------:R-:W-:Y:S01]  /*12870*/  ISETP.GT.AND P4, PT, R4, 0x8, P1 ;  /* 0x000000080400780c */ /* 0x000fe20000f84270 */
        /* <DEDUP_REMOVED lines=35> */
[----:B------:R-:W-:Y:S01]  /*12ab0*/  ISETP.GT.AND P2, PT, R3, 0x31, PT ;  /* 0x000000310300780c */ /* 0x000fe20003f44270 */
[-C--:B------:R-:W-:Y:S01]  /*12ac0*/  FMUL R119, R119, R201.reuse ;  /* 0x000000c977777220 */ /* 0x080fe20000400000 */
[----:B------:R-:W-:Y:S01]  /*12ad0*/  F2FP.BF16.F32.PACK_AB R122, RZ, R122 ;  /* 0x0000007aff7a723e */ /* 0x000fe200000010ff */
        /* <DEDUP_REMOVED lines=8> */
[-C--:B------:R-:W-:Y:S01]  /*12b60*/  FMUL R106, R106, R201.reuse ;  /* 0x000000c96a6a7220 */ /* 0x080fe20000400000 */
[----:B------:R-:W-:Y:S01]  /*12b70*/  F2FP.BF16.F32.PACK_AB R124, RZ, R124 ;  /* 0x0000007cff7c723e */ /* 0x000fe200000010ff */
[----:B------:R1:W-:Y:S01]  /*12b80*/  @P0 STG.E.U16 desc[UR56][R10.64+0x50], R158 ;  /* 0x0000509e0a000986 */ /* 0x0003e2000c101538 */
[C---:B------:R-:W-:Y:S01]  /*12b90*/  ISETP.GT.AND P0, PT, R4.reuse, RZ, P3 ;  /* 0x000000ff0400720c */ /* 0x040fe20001f04270 */
[-C--:B------:R-:W-:Y:S01]  /*12ba0*/  FMUL R107, R107, R201.reuse ;  /* 0x000000c96b6b7220 */ /* 0x080fe20000400000 */
[C---:B------:R-:W-:Y:S01]  /*12bb0*/  ISETP.GT.AND P5, PT, R4.reuse, 0x8, P3 ;  /* 0x000000080400780c */ /* 0x040fe20001fa4270 */
[----:B------:R1:W-:Y:S01]  /*12bc0*/  @P1 STG.E.U16 desc[UR56][R10.64+0x52], R159 ;  /* 0x0000529f0a001986 */ /* 0x0003e2000c101538 */
[----:B------:R-:W-:Y:S01]  /*12bd0*/  ISETP.GT.AND P1, PT, R4, 0x8, P2 ;  /* 0x000000080400780c */ /* 0x000fe20001724270 */
[----:B------:R-:W-:Y:S01]  /*12be0*/  FMUL R109, R109, R201 ;  /* 0x000000c96d6d7220 */ /* 0x000fe20000400000 */
[----:B------:R-:W-:Y:S01]  /*12bf0*/  F2FP.BF16.F32.PACK_AB R126, RZ, R126 ;  /* 0x0000007eff7e723e */ /* 0x000fe200000010ff */
[----:B------:R1:W-:Y:S01]  /*12c00*/  @P4 STG.E.U16 desc[UR56][R6.64+0x62], R145 ;  /* 0x0000629106004986 */ /* 0x0003e2000c101538 */
[----:B------:R-:W-:Y:S01]  /*12c10*/  F2FP.BF16.F32.PACK_AB R127, RZ, R127 ;  /* 0x0000007fff7f723e */ /* 0x000fe200000010ff */
[-C--:B------:R-:W-:Y:S01]  /*12c20*/  FMUL R108, R108, R201.reuse ;  /* 0x000000c96c6c7220 */ /* 0x080fe20000400000 */
[----:B------:R-:W-:Y:S01]  /*12c30*/  F2FP.BF16.F32.PACK_AB R112, RZ, R112 ;  /* 0x00000070ff70723e */ /* 0x000fe200000010ff */
[----:B------:R-:W-:Y:S01]  /*12c40*/  FMUL R110, R110, R201 ;  /* 0x000000c96e6e7220 */ /* 0x000fe20000400000 */
        /* <DEDUP_REMOVED lines=12> */
[----:B------:R-:W-:Y:S01]  /*12d10*/  ISETP.GT.AND P4, PT, R4, RZ, P1 ;  /* 0x000000ff0400720c */ /* 0x000fe20000f84270 */
        /* <DEDUP_REMOVED lines=8> */
[-C--:B------:R-:W-:Y:S01]  /*12da0*/  FMUL R102, R102, R201.reuse ;  /* 0x000000c966667220 */ /* 0x080fe20000400000 */
[----:B------:R-:W-:Y:S01]  /*12db0*/  F2FP.BF16.F32.PACK_AB R104, RZ, R104 ;  /* 0x00000068ff68723e */ /* 0x000fe200000010ff */
[----:B------:R1:W-:Y:S01]  /*12dc0*/  @P5 STG.E.U16 desc[UR56][R6.64+0x70], R148 ;  /* 0x0000709406005986 */ /* 0x0003e2000c101538 */
[C---:B------:R-:W-:Y:S01]  /*12dd0*/  ISETP.GT.AND P5, PT, R4.reuse, 0x8, P0 ;  /* 0x000000080400780c */ /* 0x040fe200007a4270 */
[----:B------:R-:W-:Y:S01]  /*12de0*/  FMUL R103, R103, R201 ;  /* 0x000000c967677220 */ /* 0x000fe20000400000 */
        /* <DEDUP_REMOVED lines=41> */
[-C--:B------:R-:W-:Y:S01]  /*13080*/  FMUL R85, R85, R201.reuse ;  /* 0x000000c955557220 */ /* 0x080fe20000400000 */
        /* <DEDUP_REMOVED lines=19> */
[----:B------:R-:W-:Y:S01]  /*131c0*/  FMUL R74, R74, R201 ;  /* 0x000000c94a4a7220 */ /* 0x000fe20000400000 */
        /* <DEDUP_REMOVED lines=9> */
[----:B------:R-:W-:Y:S01]  /*13260*/  FMUL R76, R76, R201 ;  /* 0x000000c94c4c7220 */ /* 0x000fe20000400000 */
[----:B------:R-:W-:Y:S01]  /*13270*/  F2FP.BF16.F32.PACK_AB R93, RZ, R93 ;  /* 0x0000005dff5d723e */ /* 0x000fe200000010ff */
[----:B------:R1:W-:Y:S01]  /*13280*/  @P5 STG.E.U16 desc[UR56][R8.64+0x80], R130 ;  /* 0x0000808208005986 */ /* 0x0003e2000c101538 */
[----:B------:R-:W-:Y:S01]  /*13290*/  ISETP.GT.AND P5, PT, R4, RZ, P0 ;  /* 0x000000ff0400720c */ /* 0x000fe200007a4270 */
[-C--:B------:R-:W-:Y:S01]  /*132a0*/  FMUL R78, R78, R201.reuse ;  /* 0x000000c94e4e7220 */ /* 0x080fe20000400000 */
[----:B------:R-:W-:Y:S01]  /*132b0*/  ISETP.GT.AND P4, PT, R4, RZ, P1 ;  /* 0x000000ff0400720c */ /* 0x000fe20000f84270 */
[-C--:B------:R-:W-:Y:S01]  /*132c0*/  FMUL R79, R79, R201.reuse ;  /* 0x000000c94f4f7220 */ /* 0x080fe20000400000 */
[----:B------:R-:W-:Y:S01]  /*132d0*/  F2FP.BF16.F32.PACK_AB R92, RZ, R92 ;  /* 0x0000005cff5c723e */ /* 0x000fe200000010ff */
        /* <DEDUP_REMOVED lines=8> */
[----:B------:R1:W-:Y:S01]  /*13360*/  @P5 STG.E.U16 desc[UR56][R6.64+0x90], R132 ;  /* 0x0000908406005986 */ /* 0x0003e2000c101538 */
[----:B------:R-:W-:Y:S01]  /*13370*/  ISETP.GT.AND P5, PT, R4, 0x8, P0 ;  /* 0x000000080400780c */ /* 0x000fe200007a4270 */
[----:B------:R-:W-:Y:S01]  /*13380*/  FMUL R68, R68, R201 ;  /* 0x000000c944447220 */ /* 0x000fe20000400000 */
[----:B------:R-:W-:Y:S01]  /*13390*/  F2FP.BF16.F32.PACK_AB R83, RZ, R83 ;  /* 0x00000053ff53723e */ /* 0x000fe200000010ff */
[----:B------:R1:W-:Y:S01]  /*133a0*/  @P4 STG.E.U16 desc[UR56][R6.64+0x92], R133 ;  /* 0x0000928506004986 */ /* 0x0003e2000c101538 */
[----:B------:R-:W-:Y:S01]  /*133b0*/  ISETP.GT.AND P4, PT, R4, 0x8, P1 ;  /* 0x000000080400780c */ /* 0x000fe20000f84270 */
        /* <DEDUP_REMOVED lines=33> */
[C---:B------:R-:W-:Y:S01]  /*135d0*/  ISETP.GT.AND P1, PT, R4.reuse, 0x88, P1 ;  /* 0x000000880400780c */ /* 0x040fe20000f24270 */
[----:B------:R1:W-:Y:S01]  /*135e0*/  @P2 STG.E.U16 desc[UR56][R10.64+0x82], R123 ;  /* 0x0000827b0a002986 */ /* 0x0003e2000c101538 */
[----:B------:R-:W-:Y:S01]  /*135f0*/  ISETP.GT.AND P2, PT, R3, 0x51, PT ;  /* 0x000000510300780c */ /* 0x000fe20003f44270 */
[----:B------:R-:W-:Y:S01]  /*13600*/  FMUL R49, R49, R201 ;  /* 0x000000c931317220 */ /* 0x000fe20000400000 */
[----:B------:R-:W-:Y:S01]  /*13610*/  F2FP.BF16.F32.PACK_AB R77, RZ, R77 ;  /* 0x0000004dff4d723e */ /* 0x000fe200000010ff */
[-C--:B------:R-:W-:Y:S01]  /*13620*/  FMUL R51, R51, R201.reuse ;  /* 0x000000c933337220 */ /* 0x080fe20000400000 */
[----:B------:R-:W-:Y:S01]  /*13630*/  F2FP.BF16.F32.PACK_AB R76, RZ, R76 ;  /* 0x0000004cff4c723e */ /* 0x000fe200000010ff */
[----:B------:R1:W-:Y:S01]  /*13640*/  @P4 STG.E.U16 desc[UR56][R12.64+0x90], R124 ;  /* 0x0000907c0c004986 */ /* 0x0003e2000c101538 */
[----:B------:R-:W-:Y:S01]  /*13650*/  ISETP.GT.AND P4, PT, R4, RZ, P2 ;  /* 0x000000ff0400720c */ /* 0x000fe20001784270 */
[-C--:B------:R-:W-:Y:S01]  /*13660*/  FMUL R50, R50, R201.reuse ;  /* 0x000000c932327220 */ /* 0x080fe20000400000 */
[----:B------:R-:W-:Y:S01]  /*13670*/  F2FP.BF16.F32.PACK_AB R78, RZ, R78 ;  /* 0x0000004eff4e723e */ /* 0x000fe200000010ff */
[----:B------:R1:W-:Y:S01]  /*13680*/  @P3 STG.E.U16 desc[UR56][R12.64+0x92], R125 ;  /* 0x0000927d0c003986 */ /* 0x0003e2000c101538 */
[----:B------:R-:W-:Y:S01]  /*13690*/  ISETP.GT.AND P3, PT, R3, 0x50, PT ;  /* 0x000000500300780c */ /* 0x000fe20003f64270 */
[----:B------:R-:W-:Y:S01]  /*136a0*/  FMUL R52, R52, R201 ;  /* 0x000000c934347220 */ /* 0x000fe20000400000 */
        /* <DEDUP_REMOVED lines=54> */
[C---:B------:R-:W-:Y:S01]  /*13a10*/  ISETP.GT.AND P3, PT, R4.reuse, 0x88, P3 ;  /* 0x000000880400780c */ /* 0x040fe20001f64270 */
[----:B------:R1:W-:Y:S01]  /*13a20*/  @P4 STG.E.U16 desc[UR56][R8.64+0xb2], R119 ;  /* 0x0000b27708004986 */ /* 0x0003e2000c101538 */
[C---:B------:R-:W-:Y:S01]  /*13a30*/  ISETP.GT.AND P4, PT, R4.reuse, 0x80, P2 ;  /* 0x000000800400780c */ /* 0x040fe20001784270 */
        /* <DEDUP_REMOVED lines=20> */
[----:B------:R1:W-:Y:S01]  /*13b80*/  @P2 STG.E.U16 desc[UR56][R10.64+0xa2], R107 ;  /* 0x0000a26b0a002986 */ /* 0x0003e2000c101538 */
[----:B------:R-:W-:Y:S01]  /*13b90*/  ISETP.GT.AND P2, PT, R3, 0x61, PT ;  /* 0x000000610300780c */ /* 0x000fe20003f44270 */
[----:B------:R-:W-:Y:S01]  /*13ba0*/  FMUL R30, R30, R201 ;  /* 0x000000c91e1e7220 */ /* 0x000fe20000400000 */
[----:B------:R-:W-:Y:S01]  /*13bb0*/  F2FP.BF16.F32.PACK_AB R53, RZ, R53 ;  /* 0x00000035ff35723e */ /* 0x000fe200000010ff */
[----:B------:R-:W-:Y:S01]  /*13bc0*/  FMUL R31, R31, R201 ;  /* 0x000000c91f1f7220 */ /* 0x000fe20000400000 */
[----:B------:R-:W-:Y:S01]  /*13bd0*/  F2FP.BF16.F32.PACK_AB R54, RZ, R54 ;  /* 0x00000036ff36723e */ /* 0x000fe200000010ff */
[----:B------:R1:W-:Y:S01]  /*13be0*/  @P4 STG.E.U16 desc[UR56][R12.64+0xb0], R108 ;  /* 0x0000b06c0c004986 */ /* 0x0003e2000c101538 */
[----:B------:R-:W-:-:S02]  /*13bf0*/  ISETP.GT.AND P4, PT, R4, RZ, P2 ;  /* 0x000000ff0400720c */ /* 0x000fc40001784270 */
[----:B------:R-:W-:Y:S01]  /*13c00*/  F2FP.BF16.F32.PACK_AB R55, RZ, R55 ;  /* 0x00000037ff37723e */ /* 0x000fe200000010ff */
[----:B------:R1:W-:Y:S01]  /*13c10*/  @P3 STG.E.U16 desc[UR56][R12.64+0xb2], R109 ;  /* 0x0000b26d0c003986 */ /* 0x0003e2000c101538 */
[----:B------:R-:W-:Y:S02]  /*13c20*/  ISETP.GT.AND P3, PT, R3, 0x60, PT ;  /* 0x000000600300780c */ /* 0x000fe40003f64270 */
[----:B------:R-:W-:Y:S01]  /*13c30*/  F2FP.BF16.F32.PACK_AB R40, RZ, R40 ;  /* 0x00000028ff28723e */ /* 0x000fe200000010ff */
[----:B------:R1:W-:Y:S01]  /*13c40*/  @P0 STG.E.U16 desc[UR56][R10.64+0xb0], R110 ;  /* 0x0000b06e0a000986 */ /* 0x0003e2000c101538 */
[C---:B------:R-:W-:Y:S02]  /*13c50*/  ISETP.GT.AND P0, PT, R4.reuse, RZ, P3 ;  /* 0x000000ff0400720c */ /* 0x040fe40001f04270 */
[C---:B------:R-:W-:Y:S01]  /*13c60*/  ISETP.GT.AND P5, PT, R4.reuse, 0x8, P3 ;  /* 0x000000080400780c */ /* 0x040fe20001fa4270 */
[----:B------:R1:W-:Y:S01]  /*13c70*/  @P1 STG.E.U16 desc[UR56][R10.64+0xb2], R111 ;  /* 0x0000b26f0a001986 */ /* 0x0003e2000c101538 */
[----:B------:R-:W-:-:S02]  /*13c80*/  ISETP.GT.AND P1, PT, R4, 0x8, P2 ;  /* 0x000000080400780c */ /* 0x000fc40001724270 */
[----:B------:R-:W-:Y:S01]  /*13c90*/  F2FP.BF16.F32.PACK_AB R41, RZ, R41 ;  /* 0x00000029ff29723e */ /* 0x000fe200000010ff */
[----:B------:R1:W-:Y:S01]  /*13ca0*/  @P4 STG.E.U16 desc[UR56][R6.64+0xc2], R97 ;  /* 0x0000c26106004986 */ /* 0x0003e2000c101538 */
[----:B------:R-:W-:Y:S02]  /*13cb0*/  F2FP.BF16.F32.PACK_AB R42, RZ, R42 ;  /* 0x0000002aff2a723e */ /* 0x000fe400000010ff */
[----:B------:R-:W-:Y:S02]  /*13cc0*/  F2FP.BF16.F32.PACK_AB R43, RZ, R43 ;  /* 0x0000002bff2b723e */ /* 0x000fe400000010ff */
[----:B------:R-:W-:Y:S01]  /*13cd0*/  F2FP.BF16.F32.PACK_AB R45, RZ, R45 ;  /* 0x0000002dff2d723e */ /* 0x000fe200000010ff */
[----:B------:R1:W-:Y:S01]  /*13ce0*/  @P0 STG.E.U16 desc[UR56][R6.64+0xc0], R96 ;  /* 0x0000c06006000986 */ /* 0x0003e2000c101538 */
[C---:B------:R-:W-:Y:S02]  /*13cf0*/  ISETP.GT.AND P0, PT, R3.reuse, 0x68, PT ;  /* 0x000000680300780c */ /* 0x040fe40003f04270 */
[----:B------:R-:W-:Y:S01]  /*13d00*/  F2FP.BF16.F32.PACK_AB R44, RZ, R44 ;  /* 0x0000002cff2c723e */ /* 0x000fe200000010ff */
[----:B------:R1:W-:Y:S01]  /*13d10*/  @P1 STG.E.U16 desc[UR56][R8.64+0xc2], R99 ;  /* 0x0000c26308001986 */ /* 0x0003e2000c101538 */
[----:B------:R-:W-:-:S02]  /*13d20*/  ISETP.GT.AND P1, PT, R3, 0x69, PT ;  /* 0x000000690300780c */ /* 0x000fc40003f24270 */
[----:B------:R-:W-:Y:S01]  /*13d30*/  F2FP.BF16.F32.PACK_AB R46, RZ, R46 ;  /* 0x0000002eff2e723e */ /* 0x000fe200000010ff */
[----:B------:R1:W-:Y:S01]  /*13d40*/  @P5 STG.E.U16 desc[UR56][R8.64+0xc0], R98 ;  /* 0x0000c06208005986 */ /* 0x0003e2000c101538 */
[C---:B------:R-:W-:Y:S02]  /*13d50*/  ISETP.GT.AND P5, PT, R4.reuse, RZ, P0 ;  /* 0x000000ff0400720c */ /* 0x040fe400007a4270 */
[----:B------:R-:W-:Y:S02]  /*13d60*/  ISETP.GT.AND P4, PT, R4, RZ, P1 ;  /* 0x000000ff0400720c */ /* 0x000fe40000f84270 */
[----:B------:R-:W-:Y:S02]  /*13d70*/  F2FP.BF16.F32.PACK_AB R47, RZ, R47 ;  /* 0x0000002fff2f723e */ /* 0x000fe400000010ff */
[----:B------:R-:W-:Y:S02]  /*13d80*/  F2FP.BF16.F32.PACK_AB R32, RZ, R32 ;  /* 0x00000020ff20723e */ /* 0x000fe400000010ff */
[----:B------:R-:W-:-:S02]  /*13d90*/  F2FP.BF16.F32.PACK_AB R33, RZ, R33 ;  /* 0x00000021ff21723e */ /* 0x000fc400000010ff */
[----:B------:R-:W-:Y:S02]  /*13da0*/  F2FP.BF16.F32.PACK_AB R34, RZ, R34 ;  /* 0x00000022ff22723e */ /* 0x000fe400000010ff */
[----:B------:R-:W-:Y:S01]  /*13db0*/  F2FP.BF16.F32.PACK_AB R35, RZ, R35 ;  /* 0x00000023ff23723e */ /* 0x000fe200000010ff */
[----:B------:R1:W-:Y:S01]  /*13dc0*/  @P5 STG.E.U16 desc[UR56][R6.64+0xd0], R100 ;  /* 0x0000d06406005986 */ /* 0x0003e2000c101538 */
[C---:B------:R-:W-:Y:S02]  /*13dd0*/  ISETP.GT.AND P5, PT, R4.reuse, 0x8, P0 ;  /* 0x000000080400780c */ /* 0x040fe400007a4270 */
[----:B------:R-:W-:Y:S01]  /*13de0*/  F2FP.BF16.F32.PACK_AB R36, RZ, R36 ;  /* 0x00000024ff24723e */ /* 0x000fe200000010ff */
[----:B------:R1:W-:Y:S01]  /*13df0*/  @P4 STG.E.U16 desc[UR56][R6.64+0xd2], R101 ;  /* 0x0000d26506004986 */ /* 0x0003e2000c101538 */
[----:B------:R-:W-:Y:S02]  /*13e00*/  ISETP.GT.AND P4, PT, R4, 0x8, P1 ;  /* 0x000000080400780c */ /* 0x000fe40000f84270 */
[----:B------:R-:W-:-:S02]  /*13e10*/  F2FP.BF16.F32.PACK_AB R37, RZ, R37 ;  /* 0x00000025ff25723e */ /* 0x000fc400000010ff */
[----:B------:R-:W-:Y:S02]  /*13e20*/  F2FP.BF16.F32.PACK_AB R38, RZ, R38 ;  /* 0x00000026ff26723e */ /* 0x000fe400000010ff */
[----:B------:R-:W-:Y:S02]  /*13e30*/  F2FP.BF16.F32.PACK_AB R39, RZ, R39 ;  /* 0x00000027ff27723e */ /* 0x000fe400000010ff */
[----:B------:R-:W-:Y:S01]  /*13e40*/  F2FP.BF16.F32.PACK_AB R24, RZ, R24 ;  /* 0x00000018ff18723e */ /* 0x000fe200000010ff */
[----:B------:R1:W-:Y:S01]  /*13e50*/  @P5 STG.E.U16 desc[UR56][R8.64+0xd0], R102 ;  /* 0x0000d06608005986 */ /* 0x0003e2000c101538 */
[C---:B------:R-:W-:Y:S02]  /*13e60*/  ISETP.GT.AND P5, PT, R4.reuse, 0x80, P3 ;  /* 0x000000800400780c */ /* 0x040fe40001fa4270 */
[C---:B------:R-:W-:Y:S01]  /*13e70*/  ISETP.GT.AND P3, PT, R4.reuse, 0x88, P3 ;  /* 0x000000880400780c */ /* 0x040fe20001f64270 */
[----:B------:R1:W-:Y:S01]  /*13e80*/  @P4 STG.E.U16 desc[UR56][R8.64+0xd2], R103 ;  /* 0x0000d26708004986 */ /* 0x0003e2000c101538 */
[----:B------:R-:W-:-:S02]  /*13e90*/  ISETP.GT.AND P4, PT, R4, 0x80, P2 ;  /* 0x000000800400780c */ /* 0x000fc40001784270 */
[C---:B------:R-:W-:Y:S02]  /*13ea0*/  ISETP.GT.AND P2, PT, R4.reuse, 0x88, P2 ;  /* 0x000000880400780c */ /* 0x040fe40001744270 */
[----:B------:R-:W-:Y:S02]  /*13eb0*/  F2FP.BF16.F32.PACK_AB R25, RZ, R25 ;  /* 0x00000019ff19723e */ /* 0x000fe400000010ff */
[----:B------:R-:W-:Y:S02]  /*13ec0*/  F2FP.BF16.F32.PACK_AB R26, RZ, R26 ;  /* 0x0000001aff1a723e */ /* 0x000fe400000010ff */
[----:B------:R-:W-:Y:S01]  /*13ed0*/  F2FP.BF16.F32.PACK_AB R27, RZ, R27 ;  /* 0x0000001bff1b723e */ /* 0x000fe200000010ff */
[----:B------:R1:W-:Y:S01]  /*13ee0*/  @P5 STG.E.U16 desc[UR56][R12.64+0xc0], R88 ;  /* 0x0000c0580c005986 */ /* 0x0003e2000c101538 */
[----:B------:R-:W-:Y:S02]  /*13ef0*/  F2FP.BF16.F32.PACK_AB R28, RZ, R28 ;  /* 0x0000001cff1c723e */ /* 0x000fe400000010ff */
[----:B------:R-:W-:Y:S01]  /*13f00*/  F2FP.BF16.F32.PACK_AB R29, RZ, R29 ;  /* 0x0000001dff1d723e */ /* 0x000fe200000010ff */
[----:B------:R1:W-:Y:S01]  /*13f10*/  @P4 STG.E.U16 desc[UR56][R12.64+0xc2], R89 ;  /* 0x0000c2590c004986 */ /* 0x0003e2000c101538 */
[----:B------:R-:W-:-:S02]  /*13f20*/  ISETP.GT.AND P4, PT, R4, 0x80, P0 ;  /* 0x000000800400780c */ /* 0x000fc40000784270 */
[C---:B------:R-:W-:Y:S01]  /*13f30*/  ISETP.GT.AND P0, PT, R4.reuse, 0x88, P0 ;  /* 0x000000880400780c */ /* 0x040fe20000704270 */
[----:B------:R1:W-:Y:S01]  /*13f40*/  @P3 STG.E.U16 desc[UR56][R10.64+0xc0], R90 ;  /* 0x0000c05a0a003986 */ /* 0x0003e2000c101538 */
[C---:B------:R-:W-:Y:S02]  /*13f50*/  ISETP.GT.AND P3, PT, R4.reuse, 0x80, P1 ;  /* 0x000000800400780c */ /* 0x040fe40000f64270 */
[C---:B------:R-:W-:Y:S01]  /*13f60*/  ISETP.GT.AND P1, PT, R4.reuse, 0x88, P1 ;  /* 0x000000880400780c */ /* 0x040fe20000f24270 */
[----:B------:R1:W-:Y:S01]  /*13f70*/  @P2 STG.E.U16 desc[UR56][R10.64+0xc2], R91 ;  /* 0x0000c25b0a002986 */ /* 0x0003e2000c101538 */
[----:B------:R-:W-:Y:S02]  /*13f80*/  ISETP.GT.AND P2, PT, R3, 0x71, PT ;  /* 0x000000710300780c */ /* 0x000fe40003f44270 */
[----:B------:R-:W-:Y:S02]  /*13f90*/  F2FP.BF16.F32.PACK_AB R30, RZ, R30 ;  /* 0x0000001eff1e723e */ /* 0x000fe400000010ff */
[----:B------:R-:W-:Y:S01]  /*13fa0*/  F2FP.BF16.F32.PACK_AB R31, RZ, R31 ;  /* 0x0000001fff1f723e */ /* 0x000fe200000010ff */
[----:B------:R1:W-:Y:S01]  /*13fb0*/  @P4 STG.E.U16 desc[UR56][R12.64+0xd0], R92 ;  /* 0x0000d05c0c004986 */ /* 0x0003e2000c101538 */
[----:B------:R-:W-:-:S03]  /*13fc0*/  ISETP.GT.AND P4, PT, R4, RZ, P2 ;  /* 0x000000ff0400720c */ /* 0x000fc60001784270 */
[----:B------:R1:W-:Y:S01]  /*13fd0*/  @P3 STG.E.U16 desc[UR56][R12.64+0xd2], R93 ;  /* 0x0000d25d0c003986 */ /* 0x0003e2000c101538 */
[----:B------:R-:W-:-:S03]  /*13fe0*/  ISETP.GT.AND P3, PT, R3, 0x70, PT ;  /* 0x000000700300780c */ /* 0x000fc60003f64270 */
[----:B------:R1:W-:Y:S01]  /*13ff0*/  @P0 STG.E.U16 desc[UR56][R10.64+0xd0], R94 ;  /* 0x0000d05e0a000986 */ /* 0x0003e2000c101538 */
[C---:B------:R-:W-:Y:S02]  /*14000*/  ISETP.GT.AND P0, PT, R4.reuse, RZ, P3 ;  /* 0x000000ff0400720c */ /* 0x040fe40001f04270 */
[C---:B------:R-:W-:Y:S01]  /*14010*/  ISETP.GT.AND P5, PT, R4.reuse, 0x8, P3 ;  /* 0x000000080400780c */ /* 0x040fe20001fa4270 */
[----:B------:R1:W-:Y:S01]  /*14020*/  @P1 STG.E.U16 desc[UR56][R10.64+0xd2], R95 ;  /* 0x0000d25f0a001986 */ /* 0x0003e2000c101538 */
[----:B------:R-:W-:-:S03]  /*14030*/  ISETP.GT.AND P1, PT, R4, 0x8, P2 ;  /* 0x000000080400780c */ /* 0x000fc60001724270 */
[----:B------:R1:W-:Y:S06]  /*14040*/  @P4 STG.E.U16 desc[UR56][R6.64+0xe2], R81 ;  /* 0x0000e25106004986 */ /* 0x0003ec000c101538 */
[----:B------:R1:W-:Y:S01]  /*14050*/  @P0 STG.E.U16 desc[UR56][R6.64+0xe0], R80 ;  /* 0x0000e05006000986 */ /* 0x0003e2000c101538 */
[----:B------:R-:W-:-:S03]  /*14060*/  ISETP.GT.AND P0, PT, R3, 0x78, PT ;  /* 0x000000780300780c */ /* 0x000fc60003f04270 */
[----:B------:R1:W-:Y:S01]  /*14070*/  @P1 STG.E.U16 desc[UR56][R8.64+0xe2], R83 ;  /* 0x0000e25308001986 */ /* 0x0003e2000c101538 */
[----:B------:R-:W-:-:S03]  /*14080*/  ISETP.GT.AND P1, PT, R3, 0x79, PT ;  /* 0x000000790300780c */ /* 0x000fc60003f24270 */
[----:B------:R1:W-:Y:S01]  /*14090*/  @P5 STG.E.U16 desc[UR56][R8.64+0xe0], R82 ;  /* 0x0000e05208005986 */ /* 0x0003e2000c101538 */
[C---:B------:R-:W-:Y:S02]  /*140a0*/  ISETP.GT.AND P5, PT, R4.reuse, RZ, P0 ;  /* 0x000000ff0400720c */ /* 0x040fe400007a4270 */
[----:B------:R-:W-:-:S11]  /*140b0*/  ISETP.GT.AND P4, PT, R4, RZ, P1 ;  /* 0x000000ff0400720c */ /* 0x000fd60000f84270 */
[----:B------:R1:W-:Y:S01]  /*140c0*/  @P5 STG.E.U16 desc[UR56][R6.64+0xf0], R84 ;  /* 0x0000f05406005986 */ /* 0x0003e2000c101538 */
[----:B------:R-:W-:-:S03]  /*140d0*/  ISETP.GT.AND P5, PT, R4, 0x8, P0 ;  /* 0x000000080400780c */ /* 0x000fc600007a4270 */
[----:B------:R1:W-:Y:S01]  /*140e0*/  @P4 STG.E.U16 desc[UR56][R6.64+0xf2], R85 ;  /* 0x0000f25506004986 */ /* 0x0003e2000c101538 */
[----:B------:R-:W-:-:S09]  /*140f0*/  ISETP.GT.AND P4, PT, R4, 0x8, P1 ;  /* 0x000000080400780c */ /* 0x000fd20000f84270 */
[----:B------:R1:W-:Y:S01]  /*14100*/  @P5 STG.E.U16 desc[UR56][R8.64+0xf0], R86 ;  /* 0x0000f05608005986 */ /* 0x0003e2000c101538 */
[C---:B------:R-:W-:Y:S02]  /*14110*/  ISETP.GT.AND P5, PT, R4.reuse, 0x80, P3 ;  /* 0x000000800400780c */ /* 0x040fe40001fa4270 */
[C---:B------:R-:W-:Y:S01]  /*14120*/  ISETP.GT.AND P3, PT, R4.reuse, 0x88, P3 ;  /* 0x000000880400780c */ /* 0x040fe20001f64270 */
[----:B------:R1:W-:Y:S01]  /*14130*/  @P4 STG.E.U16 desc[UR56][R8.64+0xf2], R87 ;  /* 0x0000f25708004986 */ /* 0x0003e2000c101538 */
[C---:B------:R-:W-:Y:S02]  /*14140*/  ISETP.GT.AND P4, PT, R4.reuse, 0x80, P2 ;  /* 0x000000800400780c */ /* 0x040fe40001784270 */
[----:B------:R-:W-:-:S07]  /*14150*/  ISETP.GT.AND P2, PT, R4, 0x88, P2 ;  /* 0x000000880400780c */ /* 0x000fce0001744270 */
[----:B------:R1:W-:Y:S04]  /*14160*/  @P5 STG.E.U16 desc[UR56][R12.64+0xe0], R72 ;  /* 0x0000e0480c005986 */ /* 0x0003e8000c101538 */
[----:B------:R1:W-:Y:S01]  /*14170*/  @P4 STG.E.U16 desc[UR56][R12.64+0xe2], R73 ;  /* 0x0000e2490c004986 */ /* 0x0003e2000c101538 */
[C---:B------:R-:W-:Y:S02]  /*14180*/  ISETP.GT.AND P4, PT, R4.reuse, 0x80, P0 ;  /* 0x000000800400780c */ /* 0x040fe40000784270 */
[C---:B------:R-:W-:Y:S01]  /*14190*/  ISETP.GT.AND P0, PT, R4.reuse, 0x88, P0 ;  /* 0x000000880400780c */ /* 0x040fe20000704270 */
[----:B------:R1:W-:Y:S01]  /*141a0*/  @P3 STG.E.U16 desc[UR56][R10.64+0xe0], R74 ;  /* 0x0000e04a0a003986 */ /* 0x0003e2000c101538 */
[C---:B------:R-:W-:Y:S02]  /*141b0*/  ISETP.GT.AND P3, PT, R4.reuse, 0x80, P1 ;  /* 0x000000800400780c */ /* 0x040fe40000f64270 */
[----:B------:R-:W-:Y:S01]  /*141c0*/  ISETP.GT.AND P1, PT, R4, 0x88, P1 ;  /* 0x000000880400780c */ /* 0x000fe20000f24270 */
[----:B------:R1:W-:Y:S01]  /*141d0*/  @P2 STG.E.U16 desc[UR56][R10.64+0xe2], R75 ;  /* 0x0000e24b0a002986 */ /* 0x0003e2000c101538 */
[----:B------:R-:W-:-:S05]  /*141e0*/  ISETP.GT.AND P2, PT, R3, 0x81, PT ;  /* 0x000000810300780c */ /* 0x000fca0003f44270 */
        /* <DEDUP_REMOVED lines=73> */
[----:B------:R-:W-:-:S03]  /*14680*/  ISETP.GT.AND P4, PT, R4, 0x8, P2 ;  /* 0x000000080400780c */ /* 0x000fc60001784270 */
[----:B------:R1:W-:Y:S01]  /*14690*/  @P3 STG.E.U16 desc[UR56][R12.64+0x132], R45 ;  /* 0x0001322d0c003986 */ /* 0x0003e2000c101538 */
[----:B------:R-:W-:-:S03]  /*146a0*/  ISETP.GT.AND P3, PT, R3, 0xa1, PT ;  /* 0x000000a10300780c */ /* 0x000fc60003f64270 */
[----:B------:R1:W-:Y:S01]  /*146b0*/  @P0 STG.E.U16 desc[UR56][R10.64+0x130], R46 ;  /* 0x0001302e0a000986 */ /* 0x0003e2000c101538 */
[C---:B------:R-:W-:Y:S02]  /*146c0*/  ISETP.GT.AND P0, PT, R4.reuse, RZ, P2 ;  /* 0x000000ff0400720c */ /* 0x040fe40001704270 */
[C---:B------:R-:W-:Y:S01]  /*146d0*/  ISETP.GT.AND P5, PT, R4.reuse, 0x8, P3 ;  /* 0x000000080400780c */ /* 0x040fe20001fa4270 */
[----:B------:R1:W-:Y:S01]  /*146e0*/  @P1 STG.E.U16 desc[UR56][R10.64+0x132], R47 ;  /* 0x0001322f0a001986 */ /* 0x0003e2000c101538 */
[----:B------:R-:W-:-:S09]  /*146f0*/  ISETP.GT.AND P1, PT, R4, RZ, P3 ;  /* 0x000000ff0400720c */ /* 0x000fd20001f24270 */
[----:B------:R1:W-:Y:S01]  /*14700*/  @P0 STG.E.U16 desc[UR56][R6.64+0x140], R32 ;  /* 0x0001402006000986 */ /* 0x0003e2000c101538 */
[----:B------:R-:W-:-:S03]  /*14710*/  ISETP.GT.AND P0, PT, R3, 0xa9, PT ;  /* 0x000000a90300780c */ /* 0x000fc60003f04270 */
[----:B------:R1:W-:Y:S01]  /*14720*/  @P1 STG.E.U16 desc[UR56][R6.64+0x142], R33 ;  /* 0x0001422106001986 */ /* 0x0003e2000c101538 */
[----:B------:R-:W-:-:S03]  /*14730*/  ISETP.GT.AND P1, PT, R3, 0xa8, PT ;  /* 0x000000a80300780c */ /* 0x000fc60003f24270 */
[----:B------:R1:W-:Y:S01]  /*14740*/  @P4 STG.E.U16 desc[UR56][R8.64+0x140], R34 ;  /* 0x0001402208004986 */ /* 0x0003e2000c101538 */
[----:B------:R-:W-:-:S03]  /*14750*/  ISETP.GT.AND P4, PT, R4, RZ, P0 ;  /* 0x000000ff0400720c */ /* 0x000fc60000784270 */
[----:B------:R1:W-:Y:S01]  /*14760*/  @P5 STG.E.U16 desc[UR56][R8.64+0x142], R35 ;  /* 0x0001422308005986 */ /* 0x0003e2000c101538 */
[----:B------:R-:W-:-:S09]  /*14770*/  ISETP.GT.AND P5, PT, R4, RZ, P1 ;  /* 0x000000ff0400720c */ /* 0x000fd20000fa4270 */
        /* <DEDUP_REMOVED lines=10> */
[----:B------:R1:W-:Y:S01]  /*14820*/  @P4 STG.E.U16 desc[UR56][R12.64+0x140], R24 ;  /* 0x000140180c004986 */ /* 0x0003e2000c101538 */
[C---:B------:R-:W-:Y:S02]  /*14830*/  ISETP.GT.AND P4, PT, R4.reuse, 0x80, P0 ;  /* 0x000000800400780c */ /* 0x040fe40000784270 */
[C---:B------:R-:W-:Y:S01]  /*14840*/  ISETP.GT.AND P0, PT, R4.reuse, 0x88, P0 ;  /* 0x000000880400780c */ /* 0x040fe20000704270 */
[----:B------:R1:W-:Y:S01]  /*14850*/  @P5 STG.E.U16 desc[UR56][R12.64+0x142], R25 ;  /* 0x000142190c005986 */ /* 0x0003e2000c101538 */
[C---:B------:R-:W-:Y:S02]  /*14860*/  ISETP.GT.AND P5, PT, R4.reuse, 0x80, P1 ;  /* 0x000000800400780c */ /* 0x040fe40000fa4270 */
[----:B------:R-:W-:Y:S01]  /*14870*/  ISETP.GT.AND P1, PT, R4, 0x88, P1 ;  /* 0x000000880400780c */ /* 0x000fe20000f24270 */
[----:B------:R1:W-:Y:S04]  /*14880*/  @P2 STG.E.U16 desc[UR56][R10.64+0x140], R26 ;  /* 0x0001401a0a002986 */ /* 0x0003e8000c101538 */
[----:B------:R1:W-:Y:S04]  /*14890*/  @P3 STG.E.U16 desc[UR56][R10.64+0x142], R27 ;  /* 0x0001421b0a003986 */ /* 0x0003e8000c101538 */
[----:B------:R1:W-:Y:S04]  /*148a0*/  @P4 STG.E.U16 desc[UR56][R12.64+0x152], R29 ;  /* 0x0001521d0c004986 */ /* 0x0003e8000c101538 */
[----:B------:R1:W-:Y:S04]  /*148b0*/  @P5 STG.E.U16 desc[UR56][R12.64+0x150], R28 ;  /* 0x0001501c0c005986 */ /* 0x0003e8000c101538 */
[----:B------:R1:W-:Y:S04]  /*148c0*/  @P1 STG.E.U16 desc[UR56][R10.64+0x150], R30 ;  /* 0x0001501e0a001986 */ /* 0x0003e8000c101538 */
[----:B------:R1:W-:Y:S02]  /*148d0*/  @P0 STG.E.U16 desc[UR56][R10.64+0x152], R31 ;  /* 0x0001521f0a000986 */ /* 0x0003e4000c101538 */
.L_x_380:
[----:B------:R-:W-:Y:S05]  /*148e0*/  BSYNC B0 ;  /* 0x0000000000007941 */ /* 0x000fea0003800000 */
.L_x_32:
[----:B------:R-:W-:Y:S01]  /*148f0*/  ULDC UR4, c[0x0][0xc] ;  /* 0x0000030000047ab9 */ /* 0x000fe20000000800 */
[----:B------:R-:W-:Y:S01]  /*14900*/  ULDC UR5, c[0x0][0x10] ;  /* 0x0000040000057ab9 */ /* 0x000fe20000000800 */
[----:B0-----:R-:W0:Y:S01]  /*14910*/  LDC R3, c[0x0][0x14] ;  /* 0x00000500ff037b82 */ /* 0x001e220000000800 */
[----:B------:R-:W-:Y:S01]  /*14920*/  UIMAD.WIDE.U32 UR4, UR4, UR5, URZ ;  /* 0x00000005040472a5 */ /* 0x000fe2000f8e003f */
[----:B------:R-:W-:Y:S02]  /*14930*/  IMAD.MOV.U32 R23, RZ, RZ, R19 ;  /* 0x000000ffff177224 */ /* 0x000fe400078e0013 */
[----:B------:R-:W-:-:S03]  /*14940*/  IMAD.MOV.U32 R18, RZ, RZ, -0x1 ;  /* 0xffffffffff127424 */ /* 0x000fc600078e00ff */
[----:B0-----:R-:W-:-:S04]  /*14950*/  IMAD.WIDE.U32 R22, R3, UR4, R22 ;  /* 0x0000000403167c25 */ /* 0x001fc8000f8e0016 */
[----:B------:R-:W-:Y:S01]  /*14960*/  IMAD R3, R3, UR5, RZ ;  /* 0x0000000503037c24 */ /* 0x000fe2000f8e02ff */
[----:B------:R-:W-:Y:S02]  /*14970*/  ULDC.64 UR4, c[0x0][0x650] ;  /* 0x0001940000047ab9 */ /* 0x000fe40000000a00 */
[----:B------:R-:W-:Y:S01]  /*14980*/  ISETP.GE.U32.AND P0, PT, R22, UR4, PT ;  /* 0x0000000416007c0c */ /* 0x000fe2000bf06070 */
[--C-:B------:R-:W-:Y:S01]  /*14990*/  IMAD.IADD R19, R23, 0x1, R3.reuse ;  /* 0x0000000117137824 */ /* 0x100fe200078e0203 */
[----:B------:R-:W-:Y:S01]  /*149a0*/  PRMT R3, RZ, 0x7610, R3 ;  /* 0x00007610ff037816 */ /* 0x000fe20000000003 */
[----:B------:R-:W-:-:S03]  /*149b0*/  IMAD.MOV.U32 R23, RZ, RZ, -0x1 ;  /* 0xffffffffff177424 */ /* 0x000fc600078e00ff */
[----:B------:R-:W-:-:S13]  /*149c0*/  ISETP.GE.U32.AND.EX P0, PT, R19, UR5, PT, P0 ;  /* 0x0000000513007c0c */ /* 0x000fda000bf06100 */
[----:B------:R-:W-:Y:S05]  /*149d0*/  @P0 BRA `(.L_x_381) ;  /* 0x0000000400700947 */ /* 0x000fea0003800000 */
[----:B-1-3--:R-:W0:Y:S01]  /*149e0*/  S2R R12, SR_CTAID.X ;  /* 0x00000000000c7919 */ /* 0x00ae220000002500 */
[----:B-----5:R-:W1:Y:S01]  /*149f0*/  LDC.64 R10, c[0x0][0x628] ;  /* 0x00018a00ff0a7b82 */ /* 0x020e620000000a00 */
[----:B------:R-:W-:Y:S01]  /*14a00*/  ULDC UR4, c[0x0][0x150] ;  /* 0x0000540000047ab9 */ /* 0x000fe20000000800 */
[----:B------:R-:W-:Y:S01]  /*14a10*/  IMAD.MOV.U32 R8, RZ, RZ, R22 ;  /* 0x000000ffff087224 */ /* 0x000fe200078e0016 */
[----:B------:R-:W3:Y:S01]  /*14a20*/  S2R R20, SR_CTAID.Y ;  /* 0x0000000000147919 */ /* 0x000ee20000002600 */
[----:B------:R-:W-:-:S04]  /*14a30*/  IMAD.MOV.U32 R9, RZ, RZ, R19 ;  /* 0x000000ffff097224 */ /* 0x000fc800078e0013 */
[----:B------:R-:W2:Y:S08]  /*14a40*/  LDC R21, c[0x0][0x144] ;  /* 0x00005100ff157b82 */ /* 0x000eb00000000800 */
[----:B------:R-:W2:Y:S08]  /*14a50*/  LDC R0, c[0x0][0x630] ;  /* 0x00018c00ff007b82 */ /* 0x000eb00000000800 */
[----:B------:R-:W2:Y:S01]  /*14a60*/  LDC.64 R14, c[0x0][0x620] ;  /* 0x00018800ff0e7b82 */ /* 0x000ea20000000a00 */
[----:B-1----:R-:W-:-:S04]  /*14a70*/  ISETP.NE.U32.AND P0, PT, R10, RZ, PT ;  /* 0x000000ff0a00720c */ /* 0x002fc80003f05070 */
[----:B------:R-:W-:Y:S02]  /*14a80*/  ISETP.NE.AND.EX P0, PT, R11, RZ, PT, P0 ;  /* 0x000000ff0b00720c */ /* 0x000fe40003f05300 */
[----:B0-----:R-:W-:-:S05]  /*14a90*/  I2FP.F32.U32 R3, R12 ;  /* 0x0000000c00037245 */ /* 0x001fca0000201000 */
[----:B------:R-:W-:-:S04]  /*14aa0*/  FMUL R3, R3, UR4 ;  /* 0x0000000403037c20 */ /* 0x000fc80008400000 */
[----:B------:R0:W1:Y:S02]  /*14ab0*/  F2I.U32.TRUNC.NTZ R18, R3 ;  /* 0x0000000300127305 */ /* 0x000064000020f000 */
[----:B---3--:R-:W-:Y:S05]  /*14ac0*/  @!P0 BRA `(.L_x_382) ;  /* 0x0000000000288947 */ /* 0x008fea0003800000 */
[----:B0-----:R-:W0:Y:S02]  /*14ad0*/  LDC R3, c[0x0][0x634] ;  /* 0x00018d00ff037b82 */ /* 0x001e240000000800 */
        /* <DEDUP_REMOVED lines=9> */
.L_x_382:
[----:B------:R-:W3:Y:S01]  /*14b70*/  LDC.64 R26, c[0x0][0x640] ;  /* 0x00019000ff1a7b82 */ /* 0x000ee20000000a00 */
[-CC-:B--2---:R-:W-:Y:S01]  /*14b80*/  SHF.R.U64 R13, R8, R0.reuse, R9.reuse ;  /* 0x00000000080d7219 */ /* 0x184fe20000001209 */
[----:B-1----:R-:W-:Y:S01]  /*14b90*/  IMAD.MOV R7, RZ, RZ, -R18 ;  /* 0x000000ffff077224 */ /* 0x002fe200078e0a12 */
[----:B------:R-:W-:Y:S01]  /*14ba0*/  SHF.R.U32.HI R0, RZ, R0, R9 ;  /* 0x00000000ff007219 */ /* 0x000fe20000011609 */
[----:B------:R-:W-:Y:S01]  /*14bb0*/  IMAD.MOV.U32 R18, RZ, RZ, R22 ;  /* 0x000000ffff127224 */ /* 0x000fe200078e0016 */
[----:B0-----:R-:W-:Y:S01]  /*14bc0*/  IADD3 R3, P0, RZ, -R13, RZ ;  /* 0x8000000dff037210 */ /* 0x001fe20007f1e0ff */
[----:B------:R-:W-:Y:S01]  /*14bd0*/  IMAD R23, R21, R7, R12 ;  /* 0x0000000715177224 */ /* 0x000fe200078e020c */
[----:B------:R-:W-:Y:S01]  /*14be0*/  ULDC UR4, c[0x0][0x154] ;  /* 0x0000550000047ab9 */ /* 0x000fe20000000800 */
[----:B------:R-:W0:Y:S01]  /*14bf0*/  LDC R6, c[0x0][0x618] ;  /* 0x00018600ff067b82 */ /* 0x000e220000000800 */
[----:B------:R-:W-:Y:S02]  /*14c00*/  IMAD.MOV.U32 R7, RZ, RZ, 0x1 ;  /* 0x00000001ff077424 */ /* 0x000fe400078e00ff */
[----:B------:R-:W-:-:S04]  /*14c10*/  IMAD.X R5, RZ, RZ, ~R0, P0 ;  /* 0x000000ffff057224 */ /* 0x000fc800000e0e00 */
[-C--:B------:R-:W-:Y:S01]  /*14c20*/  IMAD R0, R5, R14.reuse, RZ ;  /* 0x0000000e05007224 */ /* 0x080fe200078e02ff */
[----:B------:R-:W1:Y:S01]  /*14c30*/  LDC R8, c[0x0][0x608] ;  /* 0x00018200ff087b82 */ /* 0x000e620000000800 */
[----:B------:R-:W-:-:S04]  /*14c40*/  IMAD.WIDE.U32 R4, R3, R14, R18 ;  /* 0x0000000e03047225 */ /* 0x000fc800078e0012 */
[----:B------:R-:W-:Y:S01]  /*14c50*/  IMAD R3, R3, R15, R0 ;  /* 0x0000000f03037224 */ /* 0x000fe200078e0200 */
[----:B------:R-:W-:Y:S02]  /*14c60*/  I2FP.F32.U32 R0, R20 ;  /* 0x0000001400007245 */ /* 0x000fe40000201000 */
[----:B------:R-:W2:Y:S01]  /*14c70*/  LDC R24, c[0x0][0x658] ;  /* 0x00019600ff187b82 */ /* 0x000ea20000000800 */
[----:B------:R-:W-:Y:S01]  /*14c80*/  IMAD.IADD R3, R5, 0x1, R3 ;  /* 0x0000000105037824 */ /* 0x000fe200078e0203 */
[----:B---3--:R-:W-:Y:S01]  /*14c90*/  ISETP.NE.U32.AND P0, PT, R26, RZ, PT ;  /* 0x000000ff1a00720c */ /* 0x008fe20003f05070 */
[----:B------:R-:W-:Y:S01]  /*14ca0*/  FMUL R0, R0, UR4 ;  /* 0x0000000400007c20 */ /* 0x000fe20008400000 */
[----:B------:R-:W-:Y:S02]  /*14cb0*/  IMAD.MOV.U32 R5, RZ, RZ, -0x1 ;  /* 0xffffffffff057424 */ /* 0x000fe400078e00ff */
[----:B------:R-:W-:Y:S01]  /*14cc0*/  ISETP.NE.AND.EX P0, PT, R27, RZ, PT, P0 ;  /* 0x000000ff1b00720c */ /* 0x000fe20003f05300 */
[----:B------:R3:W2:Y:S01]  /*14cd0*/  F2I.U32.TRUNC.NTZ R15, R0 ;  /* 0x00000000000f7305 */ /* 0x0006a2000020f000 */
[----:B------:R-:W3:Y:S01]  /*14ce0*/  LDC R21, c[0x0][0x148] ;  /* 0x00005200ff157b82 */ /* 0x000ee20000000800 */
[----:B0-----:R-:W-:-:S02]  /*14cf0*/  SHF.R.U64 R12, R4, R6, R3 ;  /* 0x00000006040c7219 */ /* 0x001fc40000001203 */
[----:B------:R-:W-:-:S05]  /*14d00*/  SHF.R.U32.HI R3, RZ, R6, R3 ;  /* 0x00000006ff037219 */ /* 0x000fca0000011603 */
[----:B------:R-:W0:Y:S01]  /*14d10*/  LDC R18, c[0x0][0x600] ;  /* 0x00018000ff127b82 */ /* 0x000e220000000800 */
[-CC-:B-1----:R-:W-:Y:S02]  /*14d20*/  SHF.R.U64 R10, R12, R8.reuse, R3.reuse ;  /* 0x000000080c0a7219 */ /* 0x182fe40000001203 */
[----:B------:R-:W-:-:S05]  /*14d30*/  SHF.R.U32.HI R3, RZ, R8, R3 ;  /* 0x00000008ff037219 */ /* 0x000fca0000011603 */
[----:B------:R-:W1:Y:S01]  /*14d40*/  LDC R28, c[0x0][0x648] ;  /* 0x00019200ff1c7b82 */ /* 0x000e620000000800 */
[-C--:B--2---:R-:W-:Y:S02]  /*14d50*/  SHF.L.U32 R4, R5, R24.reuse, RZ ;  /* 0x0000001805047219 */ /* 0x084fe400000006ff */
[-CC-:B------:R-:W-:Y:S02]  /*14d60*/  SHF.R.U64 R14, R10, R24.reuse, R3.reuse ;  /* 0x000000180a0e7219 */ /* 0x180fe40000001203 */
[----:B------:R-:W-:Y:S02]  /*14d70*/  SHF.R.U32.HI R5, RZ, R24, R3 ;  /* 0x00000018ff057219 */ /* 0x000fe40000011603 */
[----:B------:R-:W-:Y:S01]  /*14d80*/  LOP3.LUT R25, RZ, R4, RZ, 0x33, !PT ;  /* 0x00000004ff197212 */ /* 0x000fe200078e33ff */
[----:B------:R-:W2:Y:S01]  /*14d90*/  LDC R29, c[0x0][0x638] ;  /* 0x00018e00ff1d7b82 */ /* 0x000ea20000000800 */
[----:B------:R-:W-:Y:S01]  /*14da0*/  SHF.L.U32 R24, R7, R24, RZ ;  /* 0x0000001807187219 */ /* 0x000fe200000006ff */
[----:B------:R-:W-:-:S06]  /*14db0*/  IMAD.MOV.U32 R4, RZ, RZ, R14 ;  /* 0x000000ffff047224 */ /* 0x000fcc00078e000e */
[----:B------:R-:W0:Y:S01]  /*14dc0*/  LDC R30, c[0x0][0x610] ;  /* 0x00018400ff1e7b82 */ /* 0x000e220000000800 */
[----:B------:R-:W-:Y:S05]  /*14dd0*/  @!P0 BRA `(.L_x_383) ;  /* 0x0000000000288947 */ /* 0x000fea0003800000 */
[----:B------:R-:W5:Y:S02]  /*14de0*/  LDC R3, c[0x0][0x64c] ;  /* 0x00019300ff037b82 */ /* 0x000f640000000800 */
[----:B-----5:R-:W-:-:S05]  /*14df0*/  IADD3 R3, P0, R14, R3, RZ ;  /* 0x000000030e037210 */ /* 0x020fca0007f1e0ff */
        /* <DEDUP_REMOVED lines=8> */
.L_x_383:
[----:B------:R-:W5:Y:S01]  /*14e80*/  LDC R3, c[0x0][0x65c] ;  /* 0x00019700ff037b82 */ /* 0x000f620000000800 */
[----:B-1-3--:R-:W-:Y:S01]  /*14e90*/  SHF.R.U64 R0, R4, R28, R5 ;  /* 0x0000001c04007219 */ /* 0x00afe20000001205 */
[----:B0-----:R-:W-:Y:S01]  /*14ea0*/  VIADD R7, R18, 0xffffffff ;  /* 0xffffffff12077836 */ /* 0x001fe20000000000 */
[----:B------:R-:W-:Y:S01]  /*14eb0*/  LOP3.LUT R5, R10, R25, RZ, 0xc0, !PT ;  /* 0x000000190a057212 */ /* 0x000fe200078ec0ff */
[----:B------:R-:W-:Y:S02]  /*14ec0*/  IMAD.MOV R15, RZ, RZ, -R15 ;  /* 0x000000ffff0f7224 */ /* 0x000fe400078e0a0f */
[----:B------:R-:W-:Y:S01]  /*14ed0*/  IMAD.MOV.U32 R4, RZ, RZ, 0x1 ;  /* 0x00000001ff047424 */ /* 0x000fe200078e00ff */
[----:B------:R-:W-:Y:S02]  /*14ee0*/  LOP3.LUT R12, R12, R7, RZ, 0xc0, !PT ;  /* 0x000000070c0c7212 */ /* 0x000fe400078ec0ff */
[----:B-----5:R-:W-:Y:S01]  /*14ef0*/  ISETP.NE.AND P0, PT, R3, 0x1, PT ;  /* 0x000000010300780c */ /* 0x020fe20003f05270 */
[----:B------:R-:W-:-:S02]  /*14f00*/  IMAD.MOV R3, RZ, RZ, -R0 ;  /* 0x000000ffff037224 */ /* 0x000fc400078e0a00 */
[----:B------:R-:W-:Y:S02]  /*14f10*/  IMAD R0, R24, R0, R5 ;  /* 0x0000000018007224 */ /* 0x000fe400078e0205 */
[----:B--2---:R-:W-:-:S04]  /*14f20*/  IMAD R3, R3, R29, R14 ;  /* 0x0000001d03037224 */ /* 0x004fc800078e020e */
[----:B------:R-:W-:Y:S01]  /*14f30*/  IMAD R5, R3, R18, R12 ;  /* 0x0000001203057224 */ /* 0x000fe200078e020c */
[----:B------:R-:W-:Y:S01]  /*14f40*/  PRMT R3, R4, 0x7610, R3 ;  /* 0x0000761004037816 */ /* 0x000fe20000000003 */
[----:B------:R-:W-:Y:S02]  /*14f50*/  IMAD.MOV.U32 R18, RZ, RZ, R13 ;  /* 0x000000ffff127224 */ /* 0x000fe400078e000d */
[----:B------:R-:W-:-:S04]  /*14f60*/  @P0 IMAD R23, R21, R15, R20 ;  /* 0x0000000f15170224 */ /* 0x000fc800078e0214 */
[----:B------:R-:W-:-:S05]  /*14f70*/  IMAD R0, R0, R30, R23 ;  /* 0x0000001e00007224 */ /* 0x000fca00078e0217 */
[----:B------:R-:W-:Y:S02]  /*14f80*/  SEL R23, R5, R0, !P0 ;  /* 0x0000000005177207 */ /* 0x000fe40004000000 */
[----:B------:R-:W-:-:S07]  /*14f90*/  SEL R0, R0, R5, !P0 ;  /* 0x0000000500007207 */ /* 0x000fce0004000000 */
.L_x_381:
[----:B------:R0:W-:Y:S01]  /*14fa0*/  STL [R1], R0 ;  /* 0x0000000001007387 */ /* 0x0001e20000100800 */
[----:B------:R-:W-:-:S13]  /*14fb0*/  LOP3.LUT P0, RZ, R3, 0xff, RZ, 0xc0, !PT ;  /* 0x000000ff03ff7812 */ /* 0x000fda000780c0ff */
[----:B0-----:R-:W-:Y:S05]  /*14fc0*/  @P0 BRA `(.L_x_384) ;  /* 0xfffffec000880947 */ /* 0x001fea000383ffff */
[----:B------:R-:W-:Y:S05]  /*14fd0*/  EXIT ;  /* 0x000000000000794d */ /* 0x000fea0003800000 */
.L_x_7:
[----:B0-----:R-:W-:Y:S01]  /*14fe0*/  ULDC.64 UR4, c[0x0][0x650] ;  /* 0x0001940000047ab9 */ /* 0x001fe20000000a00 */
[----:B------:R-:W-:Y:S01]  /*14ff0*/  PRMT R2, RZ, 0x7610, R2 ;  /* 0x00007610ff027816 */ /* 0x000fe20000000002 */
[----:B------:R-:W-:Y:S01]  /*15000*/  IMAD.MOV.U32 R12, RZ, RZ, -0x1 ;  /* 0xffffffffff0c7424 */ /* 0x000fe200078e00ff */
[----:B------:R-:W-:Y:S01]  /*15010*/  ISETP.GE.U32.AND P0, PT, R22, UR4, PT ;  /* 0x0000000416007c0c */ /* 0x000fe2000bf06070 */
[----:B------:R-:W-:Y:S02]  /*15020*/  IMAD.MOV.U32 R21, RZ, RZ, -0x1 ;  /* 0xffffffffff157424 */ /* 0x000fe400078e00ff */
[----:B------:R-:W-:Y:S01]  /*15030*/  IMAD.MOV.U32 R13, RZ, RZ, -0x1 ;  /* 0xffffffffff0d7424 */ /* 0x000fe200078e00ff */
[----:B------:R-:W-:-:S13]  /*15040*/  ISETP.GE.U32.AND.EX P0, PT, R19, UR5, PT, P0 ;  /* 0x0000000513007c0c */ /* 0x000fda000bf06100 */
[----:B------:R-:W-:Y:S05]  /*15050*/  @P0 BRA `(.L_x_385) ;  /* 0x0000000400340947 */ /* 0x000fea0003800000 */
        /* <DEDUP_REMOVED lines=18> */
.L_x_386:
[----:B------:R-:W0:Y:S01]  /*15180*/  LDC.64 R28, c[0x0][0x640] ;  /* 0x00019000ff1c7b82 */ /* 0x000e220000000a00 */
[-CC-:B------:R-:W-:Y:S01]  /*15190*/  SHF.R.U64 R16, R12, R2.reuse, R13.reuse ;  /* 0x000000020c107219 */ /* 0x180fe2000000120d */
[----:B------:R-:W-:Y:S01]  /*151a0*/  IMAD.MOV.U32 R18, RZ, RZ, R22 ;  /* 0x000000ffff127224 */ /* 0x000fe200078e0016 */
[----:B------:R-:W-:Y:S01]  /*151b0*/  SHF.R.U32.HI R2, RZ, R2, R13 ;  /* 0x00000002ff027219 */ /* 0x000fe2000001160d */
[----:B------:R-:W-:Y:S01]  /*151c0*/  IMAD.MOV.U32 R26, RZ, RZ, 0x1 ;  /* 0x00000001ff1a7424 */ /* 0x000fe200078e00ff */
[----:B------:R-:W-:-:S03]  /*151d0*/  IADD3 R11, P0, RZ, -R16, RZ ;  /* 0x80000010ff0b7210 */ /* 0x000fc60007f1e0ff */
[----:B------:R-:W1:Y:S02]  /*151e0*/  LDC R10, c[0x0][0x618] ;  /* 0x00018600ff0a7b82 */ /* 0x000e640000000800 */
[----:B------:R-:W-:-:S04]  /*151f0*/  IMAD.X R9, RZ, RZ, ~R2, P0 ;  /* 0x000000ffff097224 */ /* 0x000fc800000e0e02 */
[-C--:B------:R-:W-:Y:S02]  /*15200*/  IMAD R2, R9, R24.reuse, RZ ;  /* 0x0000001809027224 */ /* 0x080fe400078e02ff */
[----:B------:R-:W2:Y:S01]  /*15210*/  LDC R12, c[0x0][0x608] ;  /* 0x00018200ff0c7b82 */ /* 0x000ea20000000800 */
[----:B------:R-:W-:-:S04]  /*15220*/  IMAD.WIDE.U32 R8, R11, R24, R18 ;  /* 0x000000180b087225 */ /* 0x000fc800078e0012 */
[----:B------:R-:W-:-:S03]  /*15230*/  IMAD R11, R11, R25, R2 ;  /* 0x000000190b0b7224 */ /* 0x000fc600078e0202 */
[----:B------:R-:W3:Y:S01]  /*15240*/  LDC R27, c[0x0][0x658] ;  /* 0x00019600ff1b7b82 */ /* 0x000ee20000000800 */
[----:B------:R-:W-:Y:S01]  /*15250*/  IMAD.IADD R9, R9, 0x1, R11 ;  /* 0x0000000109097824 */ /* 0x000fe200078e020b */
[----:B0-----:R-:W-:-:S04]  /*15260*/  ISETP.NE.U32.AND P0, PT, R28, RZ, PT ;  /* 0x000000ff1c00720c */ /* 0x001fc80003f05070 */
[----:B------:R-:W-:Y:S02]  /*15270*/  ISETP.NE.AND.EX P0, PT, R29, RZ, PT, P0 ;  /* 0x000000ff1d00720c */ /* 0x000fe40003f05300 */
[----:B------:R-:W0:Y:S01]  /*15280*/  LDC R18, c[0x0][0x600] ;  /* 0x00018000ff127b82 */ /* 0x000e220000000800 */
[-CC-:B-1----:R-:W-:Y:S01]  /*15290*/  SHF.R.U64 R6, R8, R10.reuse, R9.reuse ;  /* 0x0000000a08067219 */ /* 0x182fe20000001209 */
[----:B------:R-:W-:Y:S01]  /*152a0*/  IMAD.MOV.U32 R8, RZ, RZ, -0x1 ;  /* 0xffffffffff087424 */ /* 0x000fe200078e00ff */
[----:B------:R-:W-:-:S05]  /*152b0*/  SHF.R.U32.HI R9, RZ, R10, R9 ;  /* 0x0000000aff097219 */ /* 0x000fca0000011609 */
[----:B------:R-:W1:Y:S01]  /*152c0*/  LDC R20, c[0x0][0x648] ;  /* 0x00019200ff147b82 */ /* 0x000e620000000800 */
[-CC-:B--2---:R-:W-:Y:S02]  /*152d0*/  SHF.R.U64 R21, R6, R12.reuse, R9.reuse ;  /* 0x0000000c06157219 */ /* 0x184fe40000001209 */
[----:B------:R-:W-:-:S05]  /*152e0*/  SHF.R.U32.HI R2, RZ, R12, R9 ;  /* 0x0000000cff027219 */ /* 0x000fca0000011609 */
[----:B------:R-:W2:Y:S01]  /*152f0*/  LDC R24, c[0x0][0x638] ;  /* 0x00018e00ff187b82 */ /* 0x000ea20000000800 */
[-C--:B---3--:R-:W-:Y:S02]  /*15300*/  SHF.L.U32 R8, R8, R27.reuse, RZ ;  /* 0x0000001b08087219 */ /* 0x088fe400000006ff */
[-CC-:B------:R-:W-:Y:S02]  /*15310*/  SHF.R.U64 R23, R21, R27.reuse, R2.reuse ;  /* 0x0000001b15177219 */ /* 0x180fe40000001202 */
[----:B------:R-:W-:Y:S02]  /*15320*/  LOP3.LUT R30, RZ, R8, RZ, 0x33, !PT ;  /* 0x00000008ff1e7212 */ /* 0x000fe400078e33ff */
[----:B------:R-:W-:Y:S01]  /*15330*/  SHF.R.U32.HI R9, RZ, R27, R2 ;  /* 0x0000001bff097219 */ /* 0x000fe20000011602 */
[----:B------:R-:W3:Y:S01]  /*15340*/  LDC R25, c[0x0][0x610] ;  /* 0x00018400ff197b82 */ /* 0x000ee20000000800 */
[----:B------:R-:W-:Y:S01]  /*15350*/  IMAD.MOV.U32 R8, RZ, RZ, R23 ;  /* 0x000000ffff087224 */ /* 0x000fe200078e0017 */
[----:B------:R-:W-:Y:S06]  /*15360*/  @!P0 BRA `(.L_x_387) ;  /* 0x0000000000288947 */ /* 0x000fec0003800000 */
        /* <DEDUP_REMOVED lines=10> */
.L_x_387:
[----:B------:R-:W4:Y:S01]  /*15410*/  LDC R2, c[0x0][0x65c] ;  /* 0x00019700ff027b82 */ /* 0x000f220000000800 */
[----:B-1----:R-:W-:Y:S01]  /*15420*/  SHF.R.U64 R5, R8, R20, R9 ;  /* 0x0000001408057219 */ /* 0x002fe20000001209 */
[----:B0-----:R-:W-:Y:S01]  /*15430*/  VIADD R9, R18, 0xffffffff ;  /* 0xffffffff12097836 */ /* 0x001fe20000000000 */
[----:B------:R-:W-:Y:S01]  /*15440*/  SHF.L.U32 R26, R26, R27, RZ ;  /* 0x0000001b1a1a7219 */ /* 0x000fe200000006ff */
[----:B------:R-:W-:Y:S02]  /*15450*/  IMAD.MOV.U32 R13, RZ, RZ, R16 ;  /* 0x000000ffff0d7224 */ /* 0x000fe400078e0010 */
[----:B------:R-:W-:Y:S01]  /*15460*/  IMAD.MOV R8, RZ, RZ, -R5 ;  /* 0x000000ffff087224 */ /* 0x000fe200078e0a05 */
[----:B----4-:R-:W-:Y:S02]  /*15470*/  ISETP.NE.AND P0, PT, R2, 0x1, PT ;  /* 0x000000010200780c */ /* 0x010fe40003f05270 */
[----:B------:R-:W-:-:S11]  /*15480*/  LOP3.LUT R2, R21, R30, RZ, 0xc0, !PT ;  /* 0x0000001e15027212 */ /* 0x000fd600078ec0ff */
[----:B------:R-:W-:Y:S02]  /*15490*/  @P0 IMAD R3, R7, R14, R4 ;  /* 0x0000000e07030224 */ /* 0x000fe400078e0204 */
[----:B------:R-:W-:Y:S01]  /*154a0*/  IMAD R4, R26, R5, R2 ;  /* 0x000000051a047224 */ /* 0x000fe200078e0202 */
[----:B------:R-:W-:Y:S01]  /*154b0*/  LOP3.LUT R5, R6, R9, RZ, 0xc0, !PT ;  /* 0x0000000906057212 */ /* 0x000fe200078ec0ff */
[----:B--2---:R-:W-:Y:S02]  /*154c0*/  IMAD R2, R8, R24, R23 ;  /* 0x0000001808027224 */ /* 0x004fe400078e0217 */
[----:B---3--:R-:W-:Y:S02]  /*154d0*/  IMAD R3, R4, R25, R3 ;  /* 0x0000001904037224 */ /* 0x008fe400078e0203 */
[----:B------:R-:W-:Y:S02]  /*154e0*/  IMAD R12, R2, R18, R5 ;  /* 0x00000012020c7224 */ /* 0x000fe400078e0205 */
[----:B------:R-:W-:-:S03]  /*154f0*/  IMAD.MOV.U32 R4, RZ, RZ, 0x1 ;  /* 0x00000001ff047424 */ /* 0x000fc600078e00ff */
[----:B------:R-:W-:Y:S02]  /*15500*/  SEL R21, R12, R3, !P0 ;  /* 0x000000030c157207 */ /* 0x000fe40004000000 */
[----:B------:R-:W-:Y:S02]  /*15510*/  PRMT R2, R4, 0x7610, R2 ;  /* 0x0000761004027816 */ /* 0x000fe40000000002 */
[----:B------:R-:W-:-:S07]  /*15520*/  SEL R12, R3, R12, !P0 ;  /* 0x0000000c030c7207 */ /* 0x000fce0004000000 */
.L_x_385:
[----:B------:R-:W-:-:S08]  /*15530*/  NOP ;  /* 0x0000000000007918 */ /* 0x000fd00000000000 */
[----:B------:R-:W0:-:S00]  /*15540*/  USETMAXREG.DEALLOC.CTAPOOL 0x28 ;  /* 0x00000028000079c8 */ /* 0x000e0000080e0500 */
[----:B0-----:R-:W-:-:S13]  /*15550*/  ISETP.NE.AND P0, PT, R0, RZ, PT ;  /* 0x000000ff0000720c */ /* 0x001fda0003f05270 */
[----:B------:R-:W-:Y:S05]  /*15560*/  @P0 EXIT ;  /* 0x000000000000094d */ /* 0x000fea0003800000 */
[----:B------:R-:W-:Y:S01]  /*15570*/  LOP3.LUT P0, RZ, R2, 0xff, RZ, 0xc0, !PT ;  /* 0x000000ff02ff7812 */ /* 0x000fe2000780c0ff */
[----:B------:R-:W-:Y:S02]  /*15580*/  IMAD.MOV.U32 R0, RZ, RZ, 0x1 ;  /* 0x00000001ff007424 */ /* 0x000fe400078e00ff */
[----:B------:R-:W-:-:S10]  /*15590*/  IMAD.MOV.U32 R6, RZ, RZ, RZ ;  /* 0x000000ffff067224 */ /* 0x000fd400078e00ff */
[----:B------:R-:W-:Y:S05]  /*155a0*/  @!P0 BRA `(.L_x_388) ;  /* 0x0000000c007c8947 */ /* 0x000fea0003800000 */
[----:B------:R-:W0:Y:S01]  /*155b0*/  LDC R0, c[0x0][0x28c] ;  /* 0x0000a300ff007b82 */ /* 0x000e220000000800 */
[----:B------:R-:W1:Y:S01]  /*155c0*/  S2R R8, SR_CgaCtaId ;  /* 0x0000000000087919 */ /* 0x000e620000008800 */
[----:B------:R-:W-:Y:S01]  /*155d0*/  ULDC UR5, c[0x0][0x658] ;  /* 0x0001960000057ab9 */ /* 0x000fe20000000800 */
[----:B------:R-:W-:Y:S01]  /*155e0*/  UMOV UR7, 0xffffffff ;  /* 0xffffffff00077882 */ /* 0x000fe20000000000 */
[----:B------:R-:W-:Y:S01]  /*155f0*/  ULDC UR6, c[0x0][0xc] ;  /* 0x0000030000067ab9 */ /* 0x000fe20000000800 */
[----:B------:R-:W-:Y:S01]  /*15600*/  USHF.L.U32 UR9, UR7, UR5, URZ ;  /* 0x0000000507097299 */ /* 0x000fe2000800063f */
[----:B------:R-:W-:Y:S01]  /*15610*/  BSSY B0, `(.L_x_388) ;  /* 0x00000d8000007945 */ /* 0x000fe20003800000 */
[----:B------:R-:W-:Y:S01]  /*15620*/  UMOV UR8, 0x1 ;  /* 0x0000000100087882 */ /* 0x000fe20000000000 */
[----:B------:R-:W-:Y:S01]  /*15630*/  ULDC UR7, c[0x0][0x10] ;  /* 0x0000040000077ab9 */ /* 0x000fe20000000800 */
[----:B------:R-:W-:Y:S01]  /*15640*/  USHF.L.U32 UR5, UR8, UR5, URZ ;  /* 0x0000000508057299 */ /* 0x000fe2000800063f */
[----:B------:R-:W-:Y:S01]  /*15650*/  IMAD.MOV.U32 R9, RZ, RZ, 0x1 ;  /* 0x00000001ff097424 */ /* 0x000fe200078e00ff */
[----:B------:R-:W-:Y:S01]  /*15660*/  UIMAD.WIDE.U32 UR6, UR6, UR7, URZ ;  /* 0x00000007060672a5 */ /* 0x000fe2000f8e003f */
[----:B------:R-:W-:Y:S01]  /*15670*/  LOP3.LUT R11, R17, 0x2, RZ, 0xfc, !PT ;  /* 0x00000002110b7812 */ /* 0x000fe200078efcff */
[----:B------:R-:W-:Y:S01]  /*15680*/  ULDC UR8, c[0x0][0x14] ;  /* 0x0000050000087ab9 */ /* 0x000fe20000000800 */
[----:B------:R-:W-:Y:S01]  /*15690*/  IMAD.MOV.U32 R6, RZ, RZ, RZ ;  /* 0x000000ffff067224 */ /* 0x000fe200078e00ff */
[----:B------:R-:W-:-:S02]  /*156a0*/  UIMAD.WIDE.U32 UR30, UR6, UR8, URZ ;  /* 0x00000008061e72a5 */ /* 0x000fc4000f8e003f */
[----:B------:R-:W-:Y:S01]  /*156b0*/  UIMAD UR7, UR7, UR8, URZ ;  /* 0x00000008070772a4 */ /* 0x000fe2000f8e023f */
[----:B------:R-:W-:Y:S01]  /*156c0*/  ULDC UR4, c[0x0][0x600] ;  /* 0x0001800000047ab9 */ /* 0x000fe20000000800 */
[----:B------:R-:W-:Y:S02]  /*156d0*/  ULOP3.LUT UR6, URZ, UR9, URZ, 0x33, !UPT ;  /* 0x000000093f067292 */ /* 0x000fe4000f8e333f */
[----:B------:R-:W-:Y:S01]  /*156e0*/  UIADD3 UR4, UR4, -0x1, URZ ;  /* 0xffffffff04047890 */ /* 0x000fe2000fffe03f */
[----:B0-----:R-:W-:Y:S01]  /*156f0*/  VIADD R0, R0, 0x7f ;  /* 0x0000007f00007836 */ /* 0x001fe20000000000 */
[----:B------:R-:W-:Y:S01]  /*15700*/  UIADD3 UR7, UR31, UR7, URZ ;  /* 0x000000071f077290 */ /* 0x000fe2000fffe03f */
[----:B------:R-:W-:-:S03]  /*15710*/  ULDC.64 UR38, c[0x0][0x198] ;  /* 0x0000660000267ab9 */ /* 0x000fc60000000a00 */
[----:B------:R-:W-:-:S04]  /*15720*/  SHF.R.S32.HI R3, RZ, 0x1f, R0 ;  /* 0x0000001fff037819 */ /* 0x000fc80000011400 */
[----:B------:R-:W-:Y:S01]  /*15730*/  LEA.HI R3, R3, R0, RZ, 0x7 ;  /* 0x0000000003037211 */ /* 0x000fe200078f38ff */
[----:B------:R-:W-:Y:S01]  /*15740*/  IMAD.MOV.U32 R0, RZ, RZ, 0x1 ;  /* 0x00000001ff007424 */ /* 0x000fe200078e00ff */
[----:B-1----:R-:W-:Y:S02]  /*15750*/  LOP3.LUT R8, R8, 0x1, RZ, 0xc0, !PT ;  /* 0x0000000108087812 */ /* 0x002fe400078ec0ff */
[----:B------:R-:W-:-:S05]  /*15760*/  SHF.R.S32.HI R7, RZ, 0x7, R3 ;  /* 0x00000007ff077819 */ /* 0x000fca0000011403 */
[----:B------:R-:W-:-:S07]  /*15770*/  VIADD R10, R7, 0x1 ;  /* 0x00000001070a7836 */ /* 0x000fce0000000000 */
.L_x_399:
[----:B------:R-:W-:-:S03]  /*15780*/  UMOV UR8, 0xffffffff ;  /* 0xffffffff00087882 */ /* 0x000fc60000000000 */
[----:B------:R-:W-:Y:S05]  /*15790*/  BRA.DIV UR8, `(.L_x_389) ;  /* 0x0000000e08a47947 */ /* 0x000fea000b800000 */
[----:B------:R-:W-:-:S13]  /*157a0*/  ELECT P6, URZ, PT ;  /* 0x00000000003f782f */ /* 0x000fda00038c0000 */
.L_x_408:
[----:B------:R-:W0:Y:S01]  /*157b0*/  LDC R2, c[0x0][0x28c] ;  /* 0x0000a300ff027b82 */ /* 0x000e220000000800 */
[----:B------:R-:W-:Y:S01]  /*157c0*/  BSSY B1, `(.L_x_390) ;  /* 0x0000047000017945 */ /* 0x000fe20003800000 */
[----:B0-----:R-:W-:-:S13]  /*157d0*/  ISETP.LT.OR P6, PT, R2, 0x1, !P6 ;  /* 0x000000010200780c */ /* 0x001fda00077c1670 */
[----:B------:R-:W-:Y:S05]  /*157e0*/  @P6 BRA `(.L_x_391) ;  /* 0x0000000400106947 */ /* 0x000fea0003800000 */
[----:B------:R-:W-:Y:S02]  /*157f0*/  IMAD R21, R21, 0x2, R8 ;  /* 0x0000000215157824 */ /* 0x000fe400078e0208 */
[----:B------:R-:W-:Y:S02]  /*15800*/  IMAD.SHL.U32 R14, R12, 0x100, RZ ;  /* 0x000001000c0e7824 */ /* 0x000fe400078e00ff */
[----:B------:R-:W-:Y:S02]  /*15810*/  IMAD.MOV.U32 R18, RZ, RZ, RZ ;  /* 0x000000ffff127224 */ /* 0x000fe400078e00ff */
[----:B------:R-:W-:Y:S02]  /*15820*/  IMAD.MOV.U32 R2, RZ, RZ, R10 ;  /* 0x000000ffff027224 */ /* 0x000fe400078e000a */
[----:B------:R-:W-:Y:S02]  /*15830*/  IMAD.MOV.U32 R3, RZ, RZ, R0 ;  /* 0x000000ffff037224 */ /* 0x000fe400078e0000 */
[----:B------:R-:W-:-:S02]  /*15840*/  IMAD.MOV.U32 R5, RZ, RZ, R6 ;  /* 0x000000ffff057224 */ /* 0x000fc400078e0006 */
[----:B------:R-:W-:-:S07]  /*15850*/  IMAD R21, R21, 0x58, RZ ;  /* 0x0000005815157824 */ /* 0x000fce00078e02ff */
.L_x_394:
[----:B------:R-:W0:Y:S01]  /*15860*/  S2R R15, SR_CgaCtaId ;  /* 0x00000000000f7919 */ /* 0x000e220000008800 */
[----:B------:R-:W-:Y:S01]  /*15870*/  MOV R4, 0x400 ;  /* 0x0000040000047802 */ /* 0x000fe20000000f00 */
[----:B------:R-:W1:Y:S03]  /*15880*/  S2R R12, SR_TID.X ;  /* 0x00000000000c7919 */ /* 0x000e660000002100 */
[----:B0-----:R-:W-:Y:S02]  /*15890*/  LEA R16, R15, R4, 0x18 ;  /* 0x000000040f107211 */ /* 0x001fe400078ec0ff */
[----:B------:R-:W-:Y:S02]  /*158a0*/  SHF.L.U32 R4, R3, 0x1f, RZ ;  /* 0x0000001f03047819 */ /* 0x000fe400000006ff */
[----:B-1----:R-:W-:Y:S01]  /*158b0*/  LOP3.LUT P1, RZ, R12, 0x7f, RZ, 0xc0, !PT ;  /* 0x0000007f0cff7812 */ /* 0x002fe2000782c0ff */
[----:B------:R-:W-:-:S04]  /*158c0*/  IMAD R15, R5, 0x8, R16 ;  /* 0x00000008050f7824 */ /* 0x000fc800078e0210 */
[----:B------:R-:W0:Y:S08]  /*158d0*/  SYNCS.PHASECHK.TRANS64.TRYWAIT P0, [R15+URZ+0x10], R4 ;  /* 0x000010040f0075a7 */ /* 0x000e30000800017f */
[----:B------:R-:W1:Y:S01]  /*158e0*/  @!P1 LDC R12, c[0x0][0x500] ;  /* 0x00014000ff0c9b82 */ /* 0x000e620000000800 */
[----:B0-----:R-:W-:Y:S05]  /*158f0*/  @!P0 BRA `(.L_x_392) ;  /* 0x0000000c006c8947 */ /* 0x001fea0003800000 */
.L_x_409:
[----:B0-----:R-:W-:Y:S01]  /*15900*/  PRMT R4, R11, 0x9910, RZ ;  /* 0x000099100b047816 */ /* 0x001fe200000000ff */
[----:B-1----:R0:W-:Y:S03]  /*15910*/  @!P1 SYNCS.ARRIVE.TRANS64 RZ, [R15+URZ], R12 ;  /* 0x0000000c0fff99a7 */ /* 0x0021e6000800003f */
[----:B------:R-:W-:-:S13]  /*15920*/  ISETP.NE.AND P0, PT, R4, 0x2, PT ;  /* 0x000000020400780c */ /* 0x000fda0003f05270 */
[----:B0-----:R-:W-:Y:S05]  /*15930*/  @P0 BRA `(.L_x_393) ;  /* 0x0000000000040947 */ /* 0x001fea0003800000 */
[----:B------:R-:W-:Y:S01]  /*15940*/  BPT.TRAP 0x1 ;  /* 0x000000040000795c */ /* 0x000fe20000300000 */
.L_x_393:
[C---:B------:R-:W-:Y:S01]  /*15950*/  IMAD R4, R5.reuse, 0x4, R8 ;  /* 0x0000000405047824 */ /* 0x040fe200078e0208 */
[----:B------:R-:W-:Y:S01]  /*15960*/  R2UR UR34, R18 ;  /* 0x00000000122272ca */ /* 0x000fe200000e0000 */
[--C-:B------:R-:W-:Y:S01]  /*15970*/  IMAD R12, R5, 0x10000, R16.reuse ;  /* 0x00010000050c7824 */ /* 0x100fe200078e0210 */
[----:B------:R-:W-:Y:S01]  /*15980*/  R2UR UR33, R15 ;  /* 0x000000000f2172ca */ /* 0x000fe200000e0000 */
[----:B------:R-:W-:Y:S01]  /*15990*/  IMAD R4, R4, 0x1600, RZ ;  /* 0x0000160004047824 */ /* 0x000fe200078e02ff */
[----:B------:R-:W-:Y:S01]  /*159a0*/  R2UR UR36, R13 ;  /* 0x000000000d2472ca */ /* 0x000fe200000e0000 */
[----:B------:R-:W-:Y:S01]  /*159b0*/  VIADD R2, R2, 0xffffffff ;  /* 0xffffffff02027836 */ /* 0x000fe20000000000 */
[----:B------:R-:W-:Y:S01]  /*159c0*/  R2UR UR24, R12 ;  /* 0x000000000c1872ca */ /* 0x000fe200000e0000 */
[----:B------:R-:W-:Y:S01]  /*159d0*/  IMAD R4, R4, 0x2, R16 ;  /* 0x0000000204047824 */ /* 0x000fe200078e0210 */
[----:B------:R-:W-:Y:S01]  /*159e0*/  R2UR UR35, R14 ;  /* 0x000000000e2372ca */ /* 0x000fe200000e0000 */
[----:B------:R-:W-:Y:S01]  /*159f0*/  UIADD3 UR14, UP0, UR38, 0xf0, URZ ;  /* 0x000000f0260e7890 */ /* 0x000fe2000ff1e03f */
[----:B------:R-:W-:Y:S01]  /*15a00*/  R2UR UR19, R21 ;  /* 0x00000000151372ca */ /* 0x000fe200000e0000 */
[----:B------:R-:W-:Y:S01]  /*15a10*/  UIADD3 UR40, UP1, UR38, 0x1f0, URZ ;  /* 0x000001f026287890 */ /* 0x000fe2000ff3e03f */
[----:B------:R-:W-:Y:S01]  /*15a20*/  R2UR UR8, R4 ;  /* 0x00000000040872ca */ /* 0x000fe200000e0000 */
[----:B------:R-:W-:Y:S01]  /*15a30*/  UIADD3.X UR15, URZ, UR39, URZ, UP0, !UPT ;  /* 0x000000273f0f7290 */ /* 0x000fe200087fe43f */
[----:B------:R-:W-:Y:S01]  /*15a40*/  ISETP.GT.AND P1, PT, R2, 0x1, PT ;  /* 0x000000010200780c */ /* 0x000fe20003f24270 */
[----:B------:R-:W-:Y:S01]  /*15a50*/  UIADD3 UR26, UR34, 0x40, URZ ;  /* 0x00000040221a7890 */ /* 0x000fe2000fffe03f */
[----:B------:R-:W-:Y:S01]  /*15a60*/  VIADD R5, R5, 0x1 ;  /* 0x0000000105057836 */ /* 0x000fe20000000000 */
[----:B------:R-:W-:Y:S01]  /*15a70*/  UIADD3.X UR41, URZ, UR39, URZ, UP1, !UPT ;  /* 0x000000273f297290 */ /* 0x000fe20008ffe43f */
[----:B------:R-:W-:Y:S01]  /*15a80*/  VIADD R18, R18, 0x80 ;  /* 0x0000008012127836 */ /* 0x000fe20000000000 */
[----:B------:R-:W-:-:S02]  /*15a90*/  UIADD3 UR32, UR24, 0x100, URZ ;  /* 0x0000010018207890 */ /* 0x000fc4000fffe03f */
[----:B------:R-:W-:Y:S01]  /*15aa0*/  UIADD3 UR24, UR24, 0x8100, URZ ;  /* 0x0000810018187890 */ /* 0x000fe2000fffe03f */
[----:B------:R-:W-:Y:S01]  /*15ab0*/  ISETP.NE.AND P0, PT, R5, 0x2, PT ;  /* 0x000000020500780c */ /* 0x000fe20003f05270 */
[----:B------:R-:W-:Y:S01]  /*15ac0*/  UMOV UR22, 0x0 ;  /* 0x0000000000167882 */ /* 0x000fe20000000000 */
[----:B------:R-:W-:Y:S01]  /*15ad0*/  UMOV UR23, 0x10000000 ;  /* 0x1000000000177882 */ /* 0x000fe20000000000 */
[----:B------:R-:W-:Y:S01]  /*15ae0*/  UIADD3 UR16, UR8, 0x20100, URZ ;  /* 0x0002010008107890 */ /* 0x000fe2000fffe03f */
[----:B------:R-:W-:Y:S01]  /*15af0*/  SEL R4, RZ, 0x1, P0 ;  /* 0x00000001ff047807 */ /* 0x000fe20000000000 */
[----:B------:R-:W-:Y:S01]  /*15b00*/  UIADD3 UR8, UR8, 0x25900, URZ ;  /* 0x0002590008087890 */ /* 0x000fe2000fffe03f */
[----:B------:R0:W-:Y:S01]  /*15b10*/  UTMALDG.3D [UR32], [UR14], desc[UR22] ;  /* 0x000016200e0075b4 */ /* 0x0001e20008011000 */
[----:B------:R-:W-:Y:S01]  /*15b20*/  UMOV UR25, UR33 ;  /* 0x0000002100197c82 */ /* 0x000fe20008000000 */
[----:B------:R-:W-:Y:S01]  /*15b30*/  UMOV UR28, UR36 ;  /* 0x00000024001c7c82 */ /* 0x000fe20008000000 */
        /* <DEDUP_REMOVED lines=8> */
[----:B------:R0:W-:Y:S01]  /*15bc0*/  UTMALDG.3D [UR24], [UR14], desc[UR22] ;  /* 0x000016180e0075b4 */ /* 0x0001e20008011000 */
[----:B------:R-:W-:Y:S01]  /*15bd0*/  UMOV UR10, UR26 ;  /* 0x0000001a000a7c82 */ /* 0x000fe20008000000 */
[----:B------:R-:W-:-:S02]  /*15be0*/  LOP3.LUT R3, R3, R4, RZ, 0x3c, !PT ;  /* 0x0000000403037212 */ /* 0x000fc400078e3cff */
[----:B------:R-:W-:Y:S01]  /*15bf0*/  SEL R5, R5, RZ, P0 ;  /* 0x000000ff05057207 */ /* 0x000fe20000000000 */
[----:B------:R0:W-:Y:S01]  /*15c00*/  UTMALDG.3D.MULTICAST [UR16], [UR40], UR13, desc[UR22] ;  /* 0x00001610280073b4 */ /* 0x0001e2000801180d */
[----:B------:R0:W-:Y:S02]  /*15c10*/  UTMALDG.3D.MULTICAST [UR8], [UR40], UR13, desc[UR22] ;  /* 0x00001608280073b4 */ /* 0x0001e4000801180d */
[----:B0-----:R-:W-:Y:S05]  /*15c20*/  @P1 BRA `(.L_x_394) ;  /* 0xfffffffc000c1947 */ /* 0x001fea000383ffff */
.L_x_391:
[----:B------:R-:W-:Y:S05]  /*15c30*/  BSYNC B1 ;  /* 0x0000000000017941 */ /* 0x000fea0003800000 */
.L_x_390:
[----:B------:R-:W-:Y:S01]  /*15c40*/  LOP3.LUT P1, RZ, R9, 0xff, RZ, 0xc0, !PT ;  /* 0x000000ff09ff7812 */ /* 0x000fe2000782c0ff */
[C---:B------:R-:W-:Y:S01]  /*15c50*/  IMAD.IADD R6, R7.reuse, 0x1, R6 ;  /* 0x0000000107067824 */ /* 0x040fe200078e0206 */
[----:B------:R-:W-:Y:S01]  /*15c60*/  IADD3 R22, P2, R22, UR30, RZ ;  /* 0x0000001e16167c10 */ /* 0x000fe2000ff5e0ff */
[----:B------:R-:W-:Y:S01]  /*15c70*/  ULDC.64 UR8, c[0x0][0x650] ;  /* 0x0001940000087ab9 */ /* 0x000fe20000000a00 */
[----:B------:R-:W-:Y:S01]  /*15c80*/  BSSY B1, `(.L_x_395) ;  /* 0x000006e000017945 */ /* 0x000fe20003800000 */
[----:B------:R-:W-:Y:S01]  /*15c90*/  IMAD.MOV.U32 R12, RZ, RZ, -0x1 ;  /* 0xffffffffff0c7424 */ /* 0x000fe200078e00ff */
[----:B------:R-:W-:Y:S01]  /*15ca0*/  ISETP.GT.U32.AND P0, PT, R6, 0x1, PT ;  /* 0x000000010600780c */ /* 0x000fe20003f04070 */
[----:B------:R-:W-:Y:S01]  /*15cb0*/  IMAD.MOV.U32 R21, RZ, RZ, -0x1 ;  /* 0xffffffffff157424 */ /* 0x000fe200078e00ff */
[----:B------:R-:W-:Y:S01]  /*15cc0*/  SHF.R.U32.HI R2, RZ, 0x1, R6 ;  /* 0x00000001ff027819 */ /* 0x000fe20000011606 */
[----:B------:R-:W-:Y:S01]  /*15cd0*/  IMAD.MOV.U32 R13, RZ, RZ, -0x1 ;  /* 0xffffffffff0d7424 */ /* 0x000fe200078e00ff */
[----:B------:R-:W-:-:S02]  /*15ce0*/  ISETP.LT.U32.AND P0, PT, R7, 0x2, P0 ;  /* 0x000000020700780c */ /* 0x000fc40000701070 */
[----:B------:R-:W-:Y:S01]  /*15cf0*/  IADD3.X R19, R19, UR7, RZ, P2, !PT ;  /* 0x0000000713137c10 */ /* 0x000fe200097fe4ff */
[----:B------:R-:W0:Y:S01]  /*15d00*/  @P1 S2R R4, SR_CgaCtaId ;  /* 0x0000000000041919 */ /* 0x000e220000008800 */
[----:B------:R-:W-:Y:S02]  /*15d10*/  @P1 MOV R3, 0x400 ;  /* 0x0000040000031802 */ /* 0x000fe40000000f00 */
[----:B------:R-:W-:Y:S02]  /*15d20*/  ISETP.GE.U32.AND P2, PT, R22, UR8, PT ;  /* 0x0000000816007c0c */ /* 0x000fe4000bf46070 */
[----:B------:R-:W-:Y:S02]  /*15d30*/  LOP3.LUT R2, R2, 0x1, RZ, 0xc0, !PT ;  /* 0x0000000102027812 */ /* 0x000fe400078ec0ff */
[----:B------:R-:W-:Y:S02]  /*15d40*/  LOP3.LUT R6, R6, 0x1, RZ, 0xc0, !PT ;  /* 0x0000000106067812 */ /* 0x000fe400078ec0ff */
[----:B------:R-:W-:-:S02]  /*15d50*/  PRMT R9, RZ, 0x7610, R9 ;  /* 0x00007610ff097816 */ /* 0x000fc40000000009 */
[----:B0-----:R-:W-:-:S04]  /*15d60*/  @P1 LEA R3, R4, R3, 0x18 ;  /* 0x0000000304031211 */ /* 0x001fc800078ec0ff */
[----:B------:R0:W-:Y:S01]  /*15d70*/  @P1 SYNCS.ARRIVE.TRANS64.A1T0 RZ, [R3+URZ+0x38], RZ ;  /* 0x000038ff03ff19a7 */ /* 0x0001e2000810003f */
[----:B------:R-:W-:-:S04]  /*15d80*/  ISETP.NE.U32.AND P1, PT, R2, 0x1, PT ;  /* 0x000000010200780c */ /* 0x000fc80003f25070 */
[----:B------:R-:W-:Y:S02]  /*15d90*/  ISETP.GT.U32.AND P1, PT, R7, 0x1, !P1 ;  /* 0x000000010700780c */ /* 0x000fe40004f24070 */
[----:B0-----:R-:W-:Y:S02]  /*15da0*/  SEL R3, RZ, 0x1, !P0 ;  /* 0x00000001ff037807 */ /* 0x001fe40004000000 */
[----:B------:R-:W-:Y:S02]  /*15db0*/  ISETP.GE.U32.AND.EX P0, PT, R19, UR9, PT, P2 ;  /* 0x0000000913007c0c */ /* 0x000fe4000bf06120 */
[----:B------:R-:W-:-:S04]  /*15dc0*/  SEL R2, RZ, 0x1, !P1 ;  /* 0x00000001ff027807 */ /* 0x000fc80004800000 */
[----:B------:R-:W-:Y:S02]  /*15dd0*/  LOP3.LUT R0, R2, R0, R3, 0x96, !PT ;  /* 0x0000000002007212 */ /* 0x000fe400078e9603 */
[----:B------:R-:W-:-:S05]  /*15de0*/  PRMT R2, RZ, 0x7610, R2 ;  /* 0x00007610ff027816 */ /* 0x000fca0000000002 */
[----:B------:R-:W-:Y:S05]  /*15df0*/  @P0 BRA `(.L_x_396) ;  /* 0x0000000400580947 */ /* 0x000fea0003800000 */
[----:B------:R-:W0:Y:S01]  /*15e00*/  S2R R14, SR_CTAID.X ;  /* 0x00000000000e7919 */ /* 0x000e220000002500 */
[----:B------:R-:W-:Y:S01]  /*15e10*/  ULDC.64 UR8, c[0x0][0x628] ;  /* 0x00018a0000087ab9 */ /* 0x000fe20000000a00 */
[----:B------:R-:W1:Y:S01]  /*15e20*/  LDC R15, c[0x0][0x144] ;  /* 0x00005100ff0f7b82 */ /* 0x000e620000000800 */
[----:B------:R-:W-:Y:S01]  /*15e30*/  ISETP.NE.U32.AND P0, PT, RZ, UR8, PT ;  /* 0x00000008ff007c0c */ /* 0x000fe2000bf05070 */
[----:B------:R-:W2:Y:S01]  /*15e40*/  S2R R12, SR_CTAID.Y ;  /* 0x00000000000c7919 */ /* 0x000ea20000002600 */
[----:B------:R-:W-:Y:S01]  /*15e50*/  ULDC UR11, c[0x0][0x630] ;  /* 0x00018c00000b7ab9 */ /* 0x000fe20000000800 */
[----:B------:R-:W-:Y:S01]  /*15e60*/  ULDC UR12, c[0x0][0x150] ;  /* 0x00005400000c7ab9 */ /* 0x000fe20000000800 */
[----:B------:R-:W-:Y:S01]  /*15e70*/  ISETP.NE.AND.EX P0, PT, RZ, UR9, PT, P0 ;  /* 0x00000009ff007c0c */ /* 0x000fe2000bf05300 */
[----:B------:R-:W-:Y:S02]  /*15e80*/  IMAD.MOV.U32 R2, RZ, RZ, R22 ;  /* 0x000000ffff027224 */ /* 0x000fe400078e0016 */
[----:B------:R-:W-:Y:S01]  /*15e90*/  IMAD.MOV.U32 R3, RZ, RZ, R19 ;  /* 0x000000ffff037224 */ /* 0x000fe200078e0013 */
[----:B0-----:R-:W-:-:S09]  /*15ea0*/  I2FP.F32.U32 R16, R14 ;  /* 0x0000000e00107245 */ /* 0x001fd20000201000 */
[----:B------:R-:W-:Y:S05]  /*15eb0*/  @!P0 BRA `(.L_x_397) ;  /* 0x0000000000288947 */ /* 0x000fea0003800000 */
[----:B------:R-:W-:Y:S02]  /*15ec0*/  ULDC UR10, c[0x0][0x634] ;  /* 0x00018d00000a7ab9 */ /* 0x000fe40000000800 */
[----:B------:R-:W-:-:S05]  /*15ed0*/  IADD3 R3, P0, R22, UR10, RZ ;  /* 0x0000000a16037c10 */ /* 0x000fca000ff1e0ff */
[----:B------:R-:W-:-:S04]  /*15ee0*/  IMAD.X R13, RZ, RZ, R19, P0 ;  /* 0x000000ffff0d7224 */ /* 0x000fc800000e0613 */
[----:B------:R-:W-:-:S04]  /*15ef0*/  IMAD.WIDE.U32 R4, R13, UR8, RZ ;  /* 0x000000080d047c25 */ /* 0x000fc8000f8e00ff */
[----:B------:R-:W-:-:S04]  /*15f00*/  IMAD.WIDE.U32 R4, P0, R3, UR9, R4 ;  /* 0x0000000903047c25 */ /* 0x000fc8000f800004 */
[----:B------:R-:W-:-:S04]  /*15f10*/  IMAD.WIDE.U32 R2, R3, UR8, RZ ;  /* 0x0000000803027c25 */ /* 0x000fc8000f8e00ff */
[----:B------:R-:W-:Y:S01]  /*15f20*/  IMAD.MOV.U32 R2, RZ, RZ, R5 ;  /* 0x000000ffff027224 */ /* 0x000fe200078e0005 */
[----:B------:R-:W-:Y:S01]  /*15f30*/  IADD3 RZ, P1, R3, R4, RZ ;  /* 0x0000000403ff7210 */ /* 0x000fe20007f3e0ff */
[----:B------:R-:W-:-:S04]  /*15f40*/  IMAD.X R3, RZ, RZ, RZ, P0 ;  /* 0x000000ffff037224 */ /* 0x000fc800000e06ff */
[----:B------:R-:W-:-:S08]  /*15f50*/  IMAD.WIDE.U32.X R2, R13, UR9, R2, P1 ;  /* 0x000000090d027c25 */ /* 0x000fd000088e0402 */
.L_x_397:
[----:B------:R-:W-:Y:S01]  /*15f60*/  FMUL R16, R16, UR12 ;  /* 0x0000000c10107c20 */ /* 0x000fe20008400000 */
[--C-:B------:R-:W-:Y:S01]  /*15f70*/  SHF.R.U64 R13, R2, UR11, R3.reuse ;  /* 0x0000000b020d7c19 */ /* 0x100fe20008001203 */
[----:B------:R-:W-:Y:S01]  /*15f80*/  ULDC.64 UR8, c[0x0][0x620] ;  /* 0x0001880000087ab9 */ /* 0x000fe20000000a00 */
[----:B------:R-:W-:Y:S01]  /*15f90*/  SHF.R.U32.HI R2, RZ, UR11, R3 ;  /* 0x0000000bff027c19 */ /* 0x000fe20008011603 */
[----:B------:R-:W-:Y:S01]  /*15fa0*/  IMAD.MOV.U32 R3, RZ, RZ, R19 ;  /* 0x000000ffff037224 */ /* 0x000fe200078e0013 */
[----:B------:R-:W-:Y:S01]  /*15fb0*/  IADD3 R21, P0, RZ, -R13, RZ ;  /* 0x8000000dff157210 */ /* 0x000fe20007f1e0ff */
[----:B------:R-:W0:Y:S01]  /*15fc0*/  F2I.U32.TRUNC.NTZ R16, R16 ;  /* 0x0000001000107305 */ /* 0x000e22000020f000 */
[----:B------:R-:W-:-:S03]  /*15fd0*/  ULDC.64 UR10, c[0x0][0x640] ;  /* 0x00019000000a7ab9 */ /* 0x000fc60000000a00 */
[----:B------:R-:W-:Y:S01]  /*15fe0*/  IMAD.X R2, RZ, RZ, ~R2, P0 ;  /* 0x000000ffff027224 */ /* 0x000fe200000e0e02 */
[----:B------:R-:W-:-:S03]  /*15ff0*/  ISETP.NE.U32.AND P0, PT, RZ, UR10, PT ;  /* 0x0000000aff007c0c */ /* 0x000fc6000bf05070 */
[----:B------:R-:W-:Y:S01]  /*16000*/  IMAD R2, R2, UR8, RZ ;  /* 0x0000000802027c24 */ /* 0x000fe2000f8e02ff */
[----:B------:R-:W-:-:S03]  /*16010*/  ISETP.NE.AND.EX P0, PT, RZ, UR11, PT, P0 ;  /* 0x0000000bff007c0c */ /* 0x000fc6000bf05300 */
[C---:B------:R-:W-:Y:S01]  /*16020*/  IMAD R5, R21.reuse, UR9, R2 ;  /* 0x0000000915057c24 */ /* 0x040fe2000f8e0202 */
[----:B------:R-:W-:Y:S01]  /*16030*/  ULDC UR9, c[0x0][0x154] ;  /* 0x0000550000097ab9 */ /* 0x000fe20000000800 */
[----:B------:R-:W-:Y:S02]  /*16040*/  IMAD.MOV.U32 R2, RZ, RZ, R22 ;  /* 0x000000ffff027224 */ /* 0x000fe400078e0016 */
[----:B0-----:R-:W-:Y:S02]  /*16050*/  IMAD.MOV R4, RZ, RZ, -R16 ;  /* 0x000000ffff047224 */ /* 0x001fe400078e0a10 */
[----:B------:R-:W-:Y:S01]  /*16060*/  IMAD.WIDE.U32 R2, R21, UR8, R2 ;  /* 0x0000000815027c25 */ /* 0x000fe2000f8e0002 */
[----:B------:R-:W-:-:S03]  /*16070*/  ULDC UR8, c[0x0][0x618] ;  /* 0x0001860000087ab9 */ /* 0x000fc60000000800 */
[----:B-1----:R-:W-:Y:S01]  /*16080*/  IMAD R14, R15, R4, R14 ;  /* 0x000000040f0e7224 */ /* 0x002fe200078e020e */
[----:B--2---:R-:W-:Y:S01]  /*16090*/  I2FP.F32.U32 R4, R12 ;  /* 0x0000000c00047245 */ /* 0x004fe20000201000 */
[----:B------:R-:W-:Y:S01]  /*160a0*/  IMAD.IADD R3, R3, 0x1, R5 ;  /* 0x0000000103037824 */ /* 0x000fe200078e0205 */
[----:B------:R-:W0:Y:S03]  /*160b0*/  LDC R15, c[0x0][0x148] ;  /* 0x00005200ff0f7b82 */ /* 0x000e260000000800 */
[----:B------:R-:W-:Y:S01]  /*160c0*/  FMUL R4, R4, UR9 ;  /* 0x0000000904047c20 */ /* 0x000fe20008400000 */
[--C-:B------:R-:W-:Y:S02]  /*160d0*/  SHF.R.U64 R16, R2, UR8, R3.reuse ;  /* 0x0000000802107c19 */ /* 0x100fe40008001203 */
[----:B------:R-:W-:Y:S01]  /*160e0*/  SHF.R.U32.HI R3, RZ, UR8, R3 ;  /* 0x00000008ff037c19 */ /* 0x000fe20008011603 */
[----:B------:R-:W-:Y:S01]  /*160f0*/  ULDC UR8, c[0x0][0x608] ;  /* 0x0001820000087ab9 */ /* 0x000fe20000000800 */
[----:B------:R1:W2:Y:S02]  /*16100*/  F2I.U32.TRUNC.NTZ R21, R4 ;  /* 0x0000000400157305 */ /* 0x0002a4000020f000 */
[----:B------:R-:W-:-:S02]  /*16110*/  SHF.R.U64 R20, R16, UR8, R3 ;  /* 0x0000000810147c19 */ /* 0x000fc40008001203 */
[----:B------:R-:W-:Y:S01]  /*16120*/  SHF.R.U32.HI R3, RZ, UR8, R3 ;  /* 0x00000008ff037c19 */ /* 0x000fe20008011603 */
[----:B------:R-:W-:-:S03]  /*16130*/  ULDC UR8, c[0x0][0x658] ;  /* 0x0001960000087ab9 */ /* 0x000fc60000000800 */
[--C-:B------:R-:W-:Y:S02]  /*16140*/  SHF.R.U64 R18, R20, UR8, R3.reuse ;  /* 0x0000000814127c19 */ /* 0x100fe40008001203 */
[----:B------:R-:W-:-:S03]  /*16150*/  SHF.R.U32.HI R23, RZ, UR8, R3 ;  /* 0x00000008ff177c19 */ /* 0x000fc60008011603 */
[----:B------:R-:W-:Y:S02]  /*16160*/  IMAD.MOV.U32 R2, RZ, RZ, R18 ;  /* 0x000000ffff027224 */ /* 0x000fe400078e0012 */
[----:B------:R-:W-:Y:S01]  /*16170*/  IMAD.MOV.U32 R3, RZ, RZ, R23 ;  /* 0x000000ffff037224 */ /* 0x000fe200078e0017 */
[----:B-12---:R-:W-:Y:S06]  /*16180*/  @!P0 BRA `(.L_x_398) ;  /* 0x0000000000288947 */ /* 0x006fec0003800000 */
        /* <DEDUP_REMOVED lines=10> */
.L_x_398:
[----:B------:R-:W1:Y:S01]  /*16230*/  LDC R4, c[0x0][0x65c] ;  /* 0x00019700ff047b82 */ /* 0x000e620000000800 */
[----:B------:R-:W-:Y:S01]  /*16240*/  ULDC UR8, c[0x0][0x648] ;  /* 0x0001920000087ab9 */ /* 0x000fe20000000800 */
[----:B------:R-:W-:Y:S01]  /*16250*/  IMAD.MOV R21, RZ, RZ, -R21 ;  /* 0x000000ffff157224 */ /* 0x000fe200078e0a15 */
[----:B------:R-:W-:Y:S01]  /*16260*/  SHF.R.U64 R3, R2, UR8, R3 ;  /* 0x0000000802037c19 */ /* 0x000fe20008001203 */
[----:B------:R-:W-:Y:S01]  /*16270*/  ULDC UR8, c[0x0][0x638] ;  /* 0x00018e0000087ab9 */ /* 0x000fe20000000800 */
[----:B------:R-:W-:Y:S01]  /*16280*/  LOP3.LUT R20, R20, UR6, RZ, 0xc0, !PT ;  /* 0x0000000614147c12 */ /* 0x000fe2000f8ec0ff */
[----:B------:R-:W-:Y:S01]  /*16290*/  ULDC UR9, c[0x0][0x610] ;  /* 0x0001840000097ab9 */ /* 0x000fe20000000800 */
[----:B------:R-:W-:Y:S02]  /*162a0*/  IMAD.MOV.U32 R2, RZ, RZ, 0x1 ;  /* 0x00000001ff027424 */ /* 0x000fe400078e00ff */
[----:B------:R-:W-:Y:S02]  /*162b0*/  IMAD.MOV R5, RZ, RZ, -R3 ;  /* 0x000000ffff057224 */ /* 0x000fe400078e0a03 */
[----:B------:R-:W-:-:S02]  /*162c0*/  IMAD R3, R3, UR5, R20 ;  /* 0x0000000503037c24 */ /* 0x000fc4000f8e0214 */
[----:B------:R-:W-:Y:S01]  /*162d0*/  IMAD R18, R5, UR8, R18 ;  /* 0x0000000805127c24 */ /* 0x000fe2000f8e0212 */
[----:B------:R-:W-:Y:S01]  /*162e0*/  ULDC UR8, c[0x0][0x600] ;  /* 0x0001800000087ab9 */ /* 0x000fe20000000800 */
[----:B-1----:R-:W-:-:S13]  /*162f0*/  ISETP.NE.AND P0, PT, R4, 0x1, PT ;  /* 0x000000010400780c */ /* 0x002fda0003f05270 */
[----:B0-----:R-:W-:Y:S01]  /*16300*/  @P0 IMAD R14, R15, R21, R12 ;  /* 0x000000150f0e0224 */ /* 0x001fe200078e020c */
[----:B------:R-:W-:-:S03]  /*16310*/  LOP3.LUT R15, R16, UR4, RZ, 0xc0, !PT ;  /* 0x00000004100f7c12 */ /* 0x000fc6000f8ec0ff */
[----:B------:R-:W-:Y:S02]  /*16320*/  IMAD R14, R3, UR9, R14 ;  /* 0x00000009030e7c24 */ /* 0x000fe4000f8e020e */
[----:B------:R-:W-:-:S05]  /*16330*/  IMAD R3, R18, UR8, R15 ;  /* 0x0000000812037c24 */ /* 0x000fca000f8e020f */
[----:B------:R-:W-:Y:S02]  /*16340*/  SEL R21, R3, R14, !P0 ;  /* 0x0000000e03157207 */ /* 0x000fe40004000000 */
[----:B------:R-:W-:-:S07]  /*16350*/  SEL R12, R14, R3, !P0 ;  /* 0x000000030e0c7207 */ /* 0x000fce0004000000 */
.L_x_396:
[----:B------:R-:W-:Y:S05]  /*16360*/  BSYNC B1 ;  /* 0x0000000000017941 */ /* 0x000fea0003800000 */
.L_x_395:
[----:B------:R-:W-:-:S13]  /*16370*/  LOP3.LUT P0, RZ, R2, 0xff, RZ, 0xc0, !PT ;  /* 0x000000ff02ff7812 */ /* 0x000fda000780c0ff */
[----:B------:R-:W-:Y:S05]  /*16380*/  @P0 BRA `(.L_x_399) ;  /* 0xfffffff000fc0947 */ /* 0x000fea000383ffff */
[----:B------:R-:W-:Y:S05]  /*16390*/  BSYNC B0 ;  /* 0x0000000000007941 */ /* 0x000fea0003800000 */
.L_x_388:
[----:B------:R-:W-:-:S03]  /*163a0*/  UMOV UR8, 0xffffffff ;  /* 0xffffffff00087882 */ /* 0x000fc60000000000 */
[----:B------:R-:W-:Y:S05]  /*163b0*/  BRA.DIV UR8, `(.L_x_400) ;  /* 0x0000000208d07947 */ /* 0x000fea000b800000 */
[----:B------:R-:W-:-:S13]  /*163c0*/  ELECT P6, URZ, PT ;  /* 0x00000000003f782f */ /* 0x000fda00038c0000 */
.L_x_412:
[----:B------:R-:W-:Y:S04]  /*163d0*/  BSSY B0, `(.L_x_401) ;  /* 0x0000019000007945 */ /* 0x000fe80003800000 */
[----:B------:R-:W-:Y:S05]  /*163e0*/  @!P6 BRA `(.L_x_402) ;  /* 0x00000000005ce947 */ /* 0x000fea0003800000 */
[----:B------:R-:W-:-:S04]  /*163f0*/  LOP3.LUT R17, R17, 0x2, RZ, 0xfc, !PT ;  /* 0x0000000211117812 */ /* 0x000fc800078efcff */
[----:B------:R-:W-:-:S13]  /*16400*/  ISETP.NE.AND P0, PT, R17, 0x3, PT ;  /* 0x000000031100780c */ /* 0x000fda0003f05270 */
[----:B------:R-:W-:Y:S05]  /*16410*/  @!P0 BRA `(.L_x_403) ;  /* 0x0000000000048947 */ /* 0x000fea0003800000 */
[----:B------:R-:W-:Y:S01]  /*16420*/  BPT.TRAP 0x1 ;  /* 0x000000040000795c */ /* 0x000fe20000300000 */
.L_x_403:
[----:B------:R-:W0:Y:S01]  /*16430*/  S2R R3, SR_CgaCtaId ;  /* 0x0000000000037919 */ /* 0x000e220000008800 */
[----:B------:R-:W-:-:S04]  /*16440*/  MOV R2, 0x400 ;  /* 0x0000040000027802 */ /* 0x000fc80000000f00 */
[----:B0-----:R-:W-:Y:S02]  /*16450*/  LEA R3, R3, R2, 0x18 ;  /* 0x0000000203037211 */ /* 0x001fe400078ec0ff */
[----:B------:R-:W-:-:S03]  /*16460*/  SHF.L.U32 R2, R0, 0x1f, RZ ;  /* 0x0000001f00027819 */ /* 0x000fc600000006ff */
[----:B------:R-:W-:-:S04]  /*16470*/  VIADD R3, R3, 0x10 ;  /* 0x0000001003037836 */ /* 0x000fc80000000000 */
[C---:B------:R-:W-:Y:S02]  /*16480*/  IMAD R7, R6.reuse, 0x8, R3 ;  /* 0x0000000806077824 */ /* 0x040fe400078e0203 */
[----:B------:R-:W-:Y:S02]  /*16490*/  VIADD R6, R6, 0x1 ;  /* 0x0000000106067836 */ /* 0x000fe40000000000 */
[----:B------:R-:W0:Y:S03]  /*164a0*/  SYNCS.PHASECHK.TRANS64.TRYWAIT P0, [R7+URZ], R2 ;  /* 0x00000002070075a7 */ /* 0x000e26000800017f */
[----:B------:R-:W-:-:S04]  /*164b0*/  ISETP.NE.AND P1, PT, R6, 0x2, PT ;  /* 0x000000020600780c */ /* 0x000fc80003f25270 */
[----:B------:R-:W-:Y:S02]  /*164c0*/  SEL R5, RZ, 0x1, P1 ;  /* 0x00000001ff057807 */ /* 0x000fe40000800000 */
[----:B------:R-:W-:Y:S02]  /*164d0*/  SEL R6, R6, RZ, P1 ;  /* 0x000000ff06067207 */ /* 0x000fe40000800000 */
[----:B------:R-:W-:Y:S01]  /*164e0*/  LOP3.LUT R0, R0, R5, RZ, 0x3c, !PT ;  /* 0x0000000500007212 */ /* 0x000fe200078e3cff */
[----:B0-----:R-:W-:Y:S06]  /*164f0*/  @!P0 BRA `(.L_x_404) ;  /* 0x0000000000a08947 */ /* 0x001fec0003800000 */
.L_x_413:
[----:B------:R-:W-:Y:S01]  /*16500*/  IMAD R3, R6, 0x8, R3 ;  /* 0x0000000806037824 */ /* 0x000fe200078e0203 */
[----:B------:R-:W-:-:S07]  /*16510*/  SHF.L.U32 R0, R0, 0x1f, RZ ;  /* 0x0000001f00007819 */ /* 0x000fce00000006ff */
.L_x_405:
[----:B-1----:R1:W2:Y:S02]  /*16520*/  SYNCS.PHASECHK.TRANS64.TRYWAIT P0, [R3+URZ], R0 ;  /* 0x00000000030075a7 */ /* 0x0022a4000800017f */
[----:B--2---:R-:W-:Y:S05]  /*16530*/  @!P0 NANOSLEEP.SYNCS 0x989680 ;  /* 0x009896800000895d */ /* 0x004fea0003900000 */
[----:B------:R-:W2:Y:S02]  /*16540*/  @!P0 SYNCS.PHASECHK.TRANS64 P0, [R3+URZ], R0 ;  /* 0x00000000030085a7 */ /* 0x000ea4000800007f */
[----:B--2---:R-:W-:Y:S05]  /*16550*/  @!P0 BRA `(.L_x_405) ;  /* 0xfffffffc00f08947 */ /* 0x004fea000383ffff */
.L_x_402:
[----:B------:R-:W-:Y:S05]  /*16560*/  BSYNC B0 ;  /* 0x0000000000007941 */ /* 0x000fea0003800000 */
.L_x_401:
[----:B------:R-:W-:Y:S05]  /*16570*/  EXIT ;  /* 0x000000000000794d */ /* 0x000fea0003800000 */
.L_x_21:
[----:B---3--:R3:W4:Y:S02]  /*16580*/  SYNCS.PHASECHK.TRANS64.TRYWAIT P1, [R3+URZ], R0 ;  /* 0x00000000030075a7 */ /* 0x008724000802017f */
[----:B----4-:R-:W-:Y:S05]  /*16590*/  @!P1 NANOSLEEP.SYNCS 0x989680 ;  /* 0x009896800000995d */ /* 0x010fea0003900000 */
[----:B------:R-:W4:Y:S02]  /*165a0*/  @!P1 SYNCS.PHASECHK.TRANS64 P1, [R3+URZ], R0 ;  /* 0x00000000030095a7 */ /* 0x000f24000802007f */
[----:B----4-:R-:W-:Y:S05]  /*165b0*/  @!P1 BRA `(.L_x_21) ;  /* 0xfffffffc00f09947 */ /* 0x010fea000383ffff */
[----:B------:R-:W-:Y:S05]  /*165c0*/  BRA `(.L_x_20) ;  /* 0xfffffeac00c47947 */ /* 0x000fea000383ffff */
.L_x_26:
[----:B-1----:R-:W-:-:S04]  /*165d0*/  IMAD.U32 R6, RZ, RZ, UR4 ;  /* 0x00000004ff067e24 */ /* 0x002fc8000f8e00ff */
[----:B------:R1:W2:Y:S03]  /*165e0*/  SYNCS.PHASECHK.TRANS64.TRYWAIT P1, [R6+URZ], R5 ;  /* 0x00000005060075a7 */ /* 0x0002a6000802017f */
[----:B--2---:R-:W-:Y:S05]  /*165f0*/  @!P1 NANOSLEEP.SYNCS 0x989680 ;  /* 0x009896800000995d */ /* 0x004fea0003900000 */
[----:B------:R-:W2:Y:S02]  /*16600*/  @!P1 SYNCS.PHASECHK.TRANS64 P1, [R6+URZ], R5 ;  /* 0x00000005060095a7 */ /* 0x000ea4000802007f */
[----:B--2---:R-:W-:Y:S05]  /*16610*/  @!P1 BRA `(.L_x_26) ;  /* 0xfffffffc00ec9947 */ /* 0x004fea000383ffff */
[----:B------:R-:W-:Y:S05]  /*16620*/  BRA `(.L_x_25) ;  /* 0xfffffef000cc7947 */ /* 0x000fea000383ffff */
.L_x_389:
[----:B------:R-:W-:Y:S01]  /*16630*/  BSSY B1, `(.L_x_406) ;  /* 0x0000006000017945 */ /* 0x000fe20003800000 */
[----:B------:R-:W-:-:S07]  /*16640*/  IMAD.MOV.U32 R15, RZ, RZ, -0x1 ;  /* 0xffffffffff0f7424 */ /* 0x000fce00078e00ff */
[----:B------:R-:W-:Y:S05]  /*16650*/  WARPSYNC.COLLECTIVE R15, `(.L_x_407) ;  /* 0x000000000f0c7348 */ /* 0x000fea0003c00000 */
[----:B------:R-:W-:Y:S02]  /*16660*/  ELECT P6, UR62, PT ;  /* 0x00000000003e782f */ /* 0x000fe400038c0000 */
[----:B------:R-:W-:Y:S01]  /*16670*/  MOV R14, UR62 ;  /* 0x0000003e000e7c02 */ /* 0x000fe20008000f00 */
[----:B------:R-:W-:Y:S10]  /*16680*/  ENDCOLLECTIVE ;  /* 0x000000000000791b */ /* 0x000ff40003800000 */
.L_x_407:
[----:B------:R-:W-:Y:S05]  /*16690*/  BSYNC B1 ;  /* 0x0000000000017941 */ /* 0x000fea0003800000 */
.L_x_406:
[----:B------:R-:W-:Y:S05]  /*166a0*/  BRA `(.L_x_408) ;  /* 0xfffffff000407947 */ /* 0x000fea000383ffff */
.L_x_392:
[----:B0-----:R0:W2:Y:S02]  /*166b0*/  SYNCS.PHASECHK.TRANS64.TRYWAIT P0, [R15+URZ+0x10], R4 ;  /* 0x000010040f0075a7 */ /* 0x0010a4000800017f */
[----:B--2---:R-:W-:Y:S05]  /*166c0*/  @!P0 NANOSLEEP.SYNCS 0x989680 ;  /* 0x009896800000895d */ /* 0x004fea0003900000 */
[----:B------:R-:W2:Y:S02]  /*166d0*/  @!P0 SYNCS.PHASECHK.TRANS64 P0, [R15+URZ+0x10], R4 ;  /* 0x000010040f0085a7 */ /* 0x000ea4000800007f */
[----:B--2---:R-:W-:Y:S05]  /*166e0*/  @!P0 BRA `(.L_x_392) ;  /* 0xfffffffc00f08947 */ /* 0x004fea000383ffff */
[----:B------:R-:W-:Y:S05]  /*166f0*/  BRA `(.L_x_409) ;  /* 0xfffffff000807947 */ /* 0x000fea000383ffff */
.L_x_400:
[----:B------:R-:W-:Y:S01]  /*16700*/  BSSY B0, `(.L_x_410) ;  /* 0x0000006000007945 */ /* 0x000fe20003800000 */
[----:B------:R-:W-:-:S07]  /*16710*/  IMAD.MOV.U32 R15, RZ, RZ, -0x1 ;  /* 0xffffffffff0f7424 */ /* 0x000fce00078e00ff */
[----:B------:R-:W-:Y:S05]  /*16720*/  WARPSYNC.COLLECTIVE R15, `(.L_x_411) ;  /* 0x000000000f0c7348 */ /* 0x000fea0003c00000 */
[----:B------:R-:W-:Y:S02]  /*16730*/  ELECT P6, UR62, PT ;  /* 0x00000000003e782f */ /* 0x000fe400038c0000 */
[----:B------:R-:W-:Y:S01]  /*16740*/  MOV R14, UR62 ;  /* 0x0000003e000e7c02 */ /* 0x000fe20008000f00 */
[----:B------:R-:W-:Y:S10]  /*16750*/  ENDCOLLECTIVE ;  /* 0x000000000000791b */ /* 0x000ff40003800000 */
.L_x_411:
[----:B------:R-:W-:Y:S05]  /*16760*/  BSYNC B0 ;  /* 0x0000000000007941 */ /* 0x000fea0003800000 */
.L_x_410:
[----:B------:R-:W-:Y:S05]  /*16770*/  BRA `(.L_x_412) ;  /* 0xfffffffc00147947 */ /* 0x000fea000383ffff */
.L_x_404:
[----:B0-----:R0:W1:Y:S02]  /*16780*/  SYNCS.PHASECHK.TRANS64.TRYWAIT P0, [R7+URZ], R2 ;  /* 0x00000002070075a7 */ /* 0x001064000800017f */
[----:B-1----:R-:W-:Y:S05]  /*16790*/  @!P0 NANOSLEEP.SYNCS 0x989680 ;  /* 0x009896800000895d */ /* 0x002fea0003900000 */
[----:B------:R-:W1:Y:S02]  /*167a0*/  @!P0 SYNCS.PHASECHK.TRANS64 P0, [R7+URZ], R2 ;  /* 0x00000002070085a7 */ /* 0x000e64000800007f */
[----:B-1----:R-:W-:Y:S05]  /*167b0*/  @!P0 BRA `(.L_x_404) ;  /* 0xfffffffc00f08947 */ /* 0x002fea000383ffff */
[----:B------:R-:W-:Y:S05]  /*167c0*/  BRA `(.L_x_413) ;  /* 0xfffffffc004c7947 */ /* 0x000fea000383ffff */
.L_x_414:
[----:B------:R-:W-:-:S00]  /*167d0*/  BRA `(.L_x_414) ;  /* 0xfffffffc00fc7947 */ /* 0x000fc0000383ffff */
[----:B------:R-:W-:-:S00]  /*167e0*/  NOP ;  /* 0x0000000000007918 */ /* 0x000fc00000000000 */
        /* <DEDUP_REMOVED lines=9> */
.L_x_415:


//--------------------- .nv.global.init           --------------------------
	.section	.nv.global.init,"aw",@progbits
.nv.global.init:
	.type		$str$22,@object
	.size		$str$22,($str$23 - $str$22)
$str$22:
        /*0000*/ 	.byte	0x6b, 0x5f, 0x74, 0x69, 0x6c, 0x65, 0x5f, 0x63, 0x6f, 0x75, 0x6e, 0x74, 0x20, 0x3e, 0x3d, 0x20
        /*0010*/ 	.byte	0x31, 0x00
	.type		$str$23,@object
	.size		$str$23,(__unnamed_1 - $str$23)
$str$23:
        /*0012*/ 	.byte	0x2f, 0x74, 0x6d, 0x70, 0x2f, 0x63, 0x75, 0x74, 0x6c, 0x61, 0x73, 0x73, 0x5f, 0x73, 0x77, 0x65
        /*0022*/ 	.byte	0x65, 0x70, 0x5f, 0x73, 0x72, 0x63, 0x2f, 0x69, 0x6e, 0x63, 0x6c, 0x75, 0x64, 0x65, 0x2f, 0x63
        /*0032*/ 	.byte	0x75, 0x74, 0x6c, 0x61, 0x73, 0x73, 0x2f, 0x67, 0x65, 0x6d, 0x6d, 0x2f, 0x63, 0x6f, 0x6c, 0x6c
        /*0042*/ 	.byte	0x65, 0x63, 0x74, 0x69, 0x76, 0x65, 0x2f, 0x73, 0x6d, 0x39, 0x30, 0x5f, 0x6d, 0x6d, 0x61, 0x5f
        /*0052*/ 	.byte	0x74, 0x6d, 0x61, 0x5f, 0x67, 0x6d, 0x6d, 0x61, 0x5f, 0x73, 0x73, 0x5f, 0x77, 0x61, 0x72, 0x70
        /*0062*/ 	.byte	0x73, 0x70, 0x65, 0x63, 0x69, 0x61, 0x6c, 0x69, 0x7a, 0x65, 0x64, 0x2e, 0x68, 0x70, 0x70, 0x00
	.type		__unnamed_1,@object
	.size		__unnamed_1,(.L_0 - __unnamed_1)
__unnamed_1:
        /*0072*/ 	.byte	0x76, 0x6f, 0x69, 0x64, 0x20, 0x63, 0x75, 0x74, 0x6c, 0x61, 0x73, 0x73, 0x3a, 0x3a, 0x67, 0x65
        /* <DEDUP_REMOVED lines=181> */
        /*0bd2*/ 	.byte	0x00
.L_0:


//--------------------- .nv.shared._ZN7cutlass13device_kernelINS_4gemm6kernel13GemmUniversalIN4cute5tupleIJiiiiEEENS1_10collective13CollectiveMmaINS1_34MainloopSm90TmaGmmaWarpSpecializedILi2ENS5_IJNS4_1CILi2EEENSA_ILi1EEESC_EEENS1_35KernelTmaWarpSpecializedCooperativeEEENS5_IJNSA_ILi256EEENSA_ILi176EEENSA_ILi128EEEEEENS_10bfloat16_tENS5_IJlSC_lEEESK_SL_NS4_8TiledMMAINS4_8MMA_AtomIJNS4_4SM904GMMA27MMA_64x16x16_F32BF16BF16_SSILNSP_5MajorE0ELSR_0ELNSP_7ScaleInE1ELSS_1EEEEEENS4_6LayoutISD_NS5_IJSC_NSA_ILi0EEESW_EEEEENS5_IJNS4_10UnderscoreESZ_SZ_EEEEENS4_13SM90_TMA_LOADENS4_14ComposedLayoutINS4_7SwizzleILi3ELi4ELi3EEENS4_18smem_ptr_flag_bitsILi16EEENSV_INS5_IJNSA_ILi8EEENSA_ILi64EEEEEENS5_IJS19_SC_EEEEEEEvNS4_8identityENS4_23SM90_TMA_LOAD_MULTICASTES1D_vS1E_EENS_8epilogue10collective6detail29Sm90TmaWarpSpecializedAdapterINS1I_15DefaultEpilogueISK_SL_SL_NS1H_6thread17LinearCombinationISK_Li1EffLNS1M_9ScaleType4KindE0ELNS_15FloatRoundStyleE2ESK_EENS1_15EpilogueDefaultEEEEEvvEEEEvNT_6ParamsE --------------------------
	.section	.nv.shared._ZN7cutlass13device_kernelINS_4gemm6kernel13GemmUniversalIN4cute5tupleIJiiiiEEENS1_10collective13CollectiveMmaINS1_34MainloopSm90TmaGmmaWarpSpecializedILi2ENS5_IJNS4_1CILi2EEENSA_ILi1EEESC_EEENS1_35KernelTmaWarpSpecializedCooperativeEEENS5_IJNSA_ILi256EEENSA_ILi176EEENSA_ILi128EEEEEENS_10bfloat16_tENS5_IJlSC_lEEESK_SL_NS4_8TiledMMAINS4_8MMA_AtomIJNS4_4SM904GMMA27MMA_64x16x16_F32BF16BF16_SSILNSP_5MajorE0ELSR_0ELNSP_7ScaleInE1ELSS_1EEEEEENS4_6LayoutISD_NS5_IJSC_NSA_ILi0EEESW_EEEEENS5_IJNS4_10UnderscoreESZ_SZ_EEEEENS4_13SM90_TMA_LOADENS4_14ComposedLayoutINS4_7SwizzleILi3ELi4ELi3EEENS4_18smem_ptr_flag_bitsILi16EEENSV_INS5_IJNSA_ILi8EEENSA_ILi64EEEEEENS5_IJS19_SC_EEEEEEEvNS4_8identityENS4_23SM90_TMA_LOAD_MULTICASTES1D_vS1E_EENS_8epilogue10collective6detail29Sm90TmaWarpSpecializedAdapterINS1I_15DefaultEpilogueISK_SL_SL_NS1H_6thread17LinearCombinationISK_Li1EffLNS1M_9ScaleType4KindE0ELNS_15FloatRoundStyleE2ESK_EENS1_15EpilogueDefaultEEEEEvvEEEEvNT_6ParamsE,"aw",@nobits
	.sectionflags	@""
	.align	16
	.zero		1024


//--------------------- .nv.shared.reserved.0     --------------------------
	.section	.nv.shared.reserved.0,"aw",@nobits
	.weak		__nv_reservedSMEM_offset_0_alias
	.size		__nv_reservedSMEM_offset_0_alias, 0, 0
	.other		__nv_reservedSMEM_offset_0_alias,@"STO_CUDA_RESERVED_SHARED STV_DEFAULT"
__nv_reservedSMEM_offset_0_alias:
	.zero		0


//--------------------- .nv.global                --------------------------
	.section	.nv.global,"aw",@nobits
.nv.global:
	.type		_ZN39_INTERNAL_9d86fb3b_4_k_cu_30d45cb3_29394cute1_E,@object
	.size		_ZN39_INTERNAL_9d86fb3b_4_k_cu_30d45cb3_29394cute1_E,(_ZN39_INTERNAL_9d86fb3b_4_k_cu_30d45cb3_29394cuda3std3__45__cpo6cbeginE - _ZN39_INTERNAL_9d86fb3b_4_k_cu_30d45cb3_29394cute1_E)
_ZN39_INTERNAL_9d86fb3b_4_k_cu_30d45cb3_29394cute1_E:
	.zero		1
	.type		_ZN39_INTERNAL_9d86fb3b_4_k_cu_30d45cb3_29394cuda3std3__45__cpo6cbeginE,@object
	.size		_ZN39_INTERNAL_9d86fb3b_4_k_cu_30d45cb3_29394cuda3std3__45__cpo6cbeginE,(_ZN39_INTERNAL_9d86fb3b_4_k_cu_30d45cb3_29394cuda3std3__48in_placeE - _ZN39_INTERNAL_9d86fb3b_4_k_cu_30d45cb3_29394cuda3std3__45__cpo6cbeginE)
_ZN39_INTERNAL_9d86fb3b_4_k_cu_30d45cb3_29394cuda3std3__45__cpo6cbeginE:
	.zero		1
	.type		_ZN39_INTERNAL_9d86fb3b_4_k_cu_30d45cb3_29394cuda3std3__48in_placeE,@object
	.size		_ZN39_INTERNAL_9d86fb3b_4_k_cu_30d45cb3_29394cuda3std3__48in_placeE,(_ZN39_INTERNAL_9d86fb3b_4_k_cu_30d45cb3_29394cuda3std6ranges3__45__cpo9iter_moveE - _ZN39_INTERNAL_9d86fb3b_4_k_cu_30d45cb3_29394cuda3std3__48in_placeE)
_ZN39_INTERNAL_9d86fb3b_4_k_cu_30d45cb3_29394cuda3std3__48in_placeE:
	.zero		1
	.type		_ZN39_INTERNAL_9d86fb3b_4_k_cu_30d45cb3_29394cuda3std6ranges3__45__cpo9iter_moveE,@object
	.size		_ZN39_INTERNAL_9d86fb3b_4_k_cu_30d45cb3_29394cuda3std6ranges3__45__cpo9iter_moveE,(_ZN39_INTERNAL_9d86fb3b_4_k_cu_30d45cb3_29394cuda3std3__45__cpo5beginE - _ZN39_INTERNAL_9d86fb3b_4_k_cu_30d45cb3_29394cuda3std6ranges3__45__cpo9iter_moveE)
_ZN39_INTERNAL_9d86fb3b_4_k_cu_30d45cb3_29394cuda3std6ranges3__45__cpo9iter_moveE:
	.zero		1
	.type		_ZN39_INTERNAL_9d86fb3b_4_k_cu_30d45cb3_29394cuda3std3__45__cpo5beginE,@object
	.size		_ZN39_INTERNAL_9d86fb3b_4_k_cu_30d45cb3_29394cuda3std3__45__cpo5beginE,(_ZN39_INTERNAL_9d86fb3b_4_k_cu_30d45cb3_29394cuda3std3__441_GLOBAL__N__9d86fb3b_4_k_cu_30d45cb3_29396ignoreE - _ZN39_INTERNAL_9d86fb3b_4_k_cu_30d45cb3_29394cuda3std3__45__cpo5beginE)
_ZN39_INTERNAL_9d86fb3b_4_k_cu_30d45cb3_29394cuda3std3__45__cpo5beginE:
	.zero		1
	.type		_ZN39_INTERNAL_9d86fb3b_4_k_cu_30d45cb3_29394cuda3std3__441_GLOBAL__N__9d86fb3b_4_k_cu_30d45cb3_29396ignoreE,@object
	.size		_ZN39_INTERNAL_9d86fb3b_4_k_cu_30d45cb3_29394cuda3std3__441_GLOBAL__N__9d86fb3b_4_k_cu_30d45cb3_29396ignoreE,(_ZN39_INTERNAL_9d86fb3b_4_k_cu_30d45cb3_29394cute7productE - _ZN39_INTERNAL_9d86fb3b_4_k_cu_30d45cb3_29394cuda3std3__441_GLOBAL__N__9d86fb3b_4_k_cu_30d45cb3_29396ignoreE)
_ZN39_INTERNAL_9d86fb3b_4_k_cu_30d45cb3_29394cuda3std3__441_GLOBAL__N__9d86fb3b_4_k_cu_30d45cb3_29396ignoreE:
	.zero		1
	.type		_ZN39_INTERNAL_9d86fb3b_4_k_cu_30d45cb3_29394cute7productE,@object
	.size		_ZN39_INTERNAL_9d86fb3b_4_k_cu_30d45cb3_29394cute7productE,(_ZN39_INTERNAL_9d86fb3b_4_k_cu_30d45cb3_29394cuda3std3__45__cpo3endE - _ZN39_INTERNAL_9d86fb3b_4_k_cu_30d45cb3_29394cute7productE)
_ZN39_INTERNAL_9d86fb3b_4_k_cu_30d45cb3_29394cute7productE:
	.zero		1
	.type		_ZN39_INTERNAL_9d86fb3b_4_k_cu_30d45cb3_29394cuda3std3__45__cpo3endE,@object
	.size		_ZN39_INTERNAL_9d86fb3b_4_k_cu_30d45cb3_29394cuda3std3__45__cpo3endE,(_ZN39_INTERNAL_9d86fb3b_4_k_cu_30d45cb3_29394cuda3std3__419piecewise_constructE - _ZN39_INTERNAL_9d86fb3b_4_k_cu_30d45cb3_29394cuda3std3__45__cpo3endE)
_ZN39_INTERNAL_9d86fb3b_4_k_cu_30d45cb3_29394cuda3std3__45__cpo3endE:
	.zero		1
	.type		_ZN39_INTERNAL_9d86fb3b_4_k_cu_30d45cb3_29394cuda3std3__419piecewise_constructE,@object
	.size		_ZN39_INTERNAL_9d86fb3b_4_k_cu_30d45cb3_29394cuda3std3__419piecewise_constructE,(_ZN39_INTERNAL_9d86fb3b_4_k_cu_30d45cb3_29394cuda3std3__45__cpo4cendE - _ZN39_INTERNAL_9d86fb3b_4_k_cu_30d45cb3_29394cuda3std3__419piecewise_constructE)
_ZN39_INTERNAL_9d86fb3b_4_k_cu_30d45cb3_29394cuda3std3__419piecewise_constructE:
	.zero		1
	.type		_ZN39_INTERNAL_9d86fb3b_4_k_cu_30d45cb3_29394cuda3std3__45__cpo4cendE,@object
	.size		_ZN39_INTERNAL_9d86fb3b_4_k_cu_30d45cb3_29394cuda3std3__45__cpo4cendE,(_ZN39_INTERNAL_9d86fb3b_4_k_cu_30d45cb3_29394cuda3std6ranges3__45__cpo4swapE - _ZN39_INTERNAL_9d86fb3b_4_k_cu_30d45cb3_29394cuda3std3__45__cpo4cendE)
_ZN39_INTERNAL_9d86fb3b_4_k_cu_30d45cb3_29394cuda3std3__45__cpo4cendE:
	.zero		1
	.type		_ZN39_INTERNAL_9d86fb3b_4_k_cu_30d45cb3_29394cuda3std6ranges3__45__cpo4swapE,@object
	.size		_ZN39_INTERNAL_9d86fb3b_4_k_cu_30d45cb3_29394cuda3std6ranges3__45__cpo4swapE,(.L_8 - _ZN39_INTERNAL_9d86fb3b_4_k_cu_30d45cb3_29394cuda3std6ranges3__45__cpo4swapE)
_ZN39_INTERNAL_9d86fb3b_4_k_cu_30d45cb3_29394cuda3std6ranges3__45__cpo4swapE:
	.zero		1
.L_8:


//--------------------- .nv.constant0._ZN7cutlass13device_kernelINS_4gemm6kernel13GemmUniversalIN4cute5tupleIJiiiiEEENS1_10collective13CollectiveMmaINS1_34MainloopSm90TmaGmmaWarpSpecializedILi2ENS5_IJNS4_1CILi2EEENSA_ILi1EEESC_EEENS1_35KernelTmaWarpSpecializedCooperativeEEENS5_IJNSA_ILi256EEENSA_ILi176EEENSA_ILi128EEEEEENS_10bfloat16_tENS5_IJlSC_lEEESK_SL_NS4_8TiledMMAINS4_8MMA_AtomIJNS4_4SM904GMMA27MMA_64x16x16_F32BF16BF16_SSILNSP_5MajorE0ELSR_0ELNSP_7ScaleInE1ELSS_1EEEEEENS4_6LayoutISD_NS5_IJSC_NSA_ILi0EEESW_EEEEENS5_IJNS4_10UnderscoreESZ_SZ_EEEEENS4_13SM90_TMA_LOADENS4_14ComposedLayoutINS4_7SwizzleILi3ELi4ELi3EEENS4_18smem_ptr_flag_bitsILi16EEENSV_INS5_IJNSA_ILi8EEENSA_ILi64EEEEEENS5_IJS19_SC_EEEEEEEvNS4_8identityENS4_23SM90_TMA_LOAD_MULTICASTES1D_vS1E_EENS_8epilogue10collective6detail29Sm90TmaWarpSpecializedAdapterINS1I_15DefaultEpilogueISK_SL_SL_NS1H_6thread17LinearCombinationISK_Li1EffLNS1M_9ScaleType4KindE0ELNS_15FloatRoundStyleE2ESK_EENS1_15EpilogueDefaultEEEEEvvEEEEvNT_6ParamsE --------------------------
	.section	.nv.constant0._ZN7cutlass13device_kernelINS_4gemm6kernel13GemmUniversalIN4cute5tupleIJiiiiEEENS1_10collective13CollectiveMmaINS1_34MainloopSm90TmaGmmaWarpSpecializedILi2ENS5_IJNS4_1CILi2EEENSA_ILi1EEESC_EEENS1_35KernelTmaWarpSpecializedCooperativeEEENS5_IJNSA_ILi256EEENSA_ILi176EEENSA_ILi128EEEEEENS_10bfloat16_tENS5_IJlSC_lEEESK_SL_NS4_8TiledMMAINS4_8MMA_AtomIJNS4_4SM904GMMA27MMA_64x16x16_F32BF16BF16_SSILNSP_5MajorE0ELSR_0ELNSP_7ScaleInE1ELSS_1EEEEEENS4_6LayoutISD_NS5_IJSC_NSA_ILi0EEESW_EEEEENS5_IJNS4_10UnderscoreESZ_SZ_EEEEENS4_13SM90_TMA_LOADENS4_14ComposedLayoutINS4_7SwizzleILi3ELi4ELi3EEENS4_18smem_ptr_flag_bitsILi16EEENSV_INS5_IJNSA_ILi8EEENSA_ILi64EEEEEENS5_IJS19_SC_EEEEEEEvNS4_8identityENS4_23SM90_TMA_LOAD_MULTICASTES1D_vS1E_EENS_8epilogue10collective6detail29Sm90TmaWarpSpecializedAdapterINS1I_15DefaultEpilogueISK_SL_SL_NS1H_6thread17LinearCombinationISK_Li1EffLNS1M_9ScaleType4KindE0ELNS_15FloatRoundStyleE2ESK_EENS1_15EpilogueDefaultEEEEEvvEEEEvNT_6ParamsE,"a",@progbits
	.sectionflags	@""
	.align	4
.nv.constant0._ZN7cutlass13device_kernelINS_4gemm6kernel13GemmUniversalIN4cute5tupleIJiiiiEEENS1_10collective13CollectiveMmaINS1_34MainloopSm90TmaGmmaWarpSpecializedILi2ENS5_IJNS4_1CILi2EEENSA_ILi1EEESC_EEENS1_35KernelTmaWarpSpecializedCooperativeEEENS5_IJNSA_ILi256EEENSA_ILi176EEENSA_ILi128EEEEEENS_10bfloat16_tENS5_IJlSC_lEEESK_SL_NS4_8TiledMMAINS4_8MMA_AtomIJNS4_4SM904GMMA27MMA_64x16x16_F32BF16BF16_SSILNSP_5MajorE0ELSR_0ELNSP_7ScaleInE1ELSS_1EEEEEENS4_6LayoutISD_NS5_IJSC_NSA_ILi0EEESW_EEEEENS5_IJNS4_10UnderscoreESZ_SZ_EEEEENS4_13SM90_TMA_LOADENS4_14ComposedLayoutINS4_7SwizzleILi3ELi4ELi3EEENS4_18smem_ptr_flag_bitsILi16EEENSV_INS5_IJNSA_ILi8EEENSA_ILi64EEEEEENS5_IJS19_SC_EEEEEEEvNS4_8identityENS4_23SM90_TMA_LOAD_MULTICASTES1D_vS1E_EENS_8epilogue10collective6detail29Sm90TmaWarpSpecializedAdapterINS1I_15DefaultEpilogueISK_SL_SL_NS1H_6thread17LinearCombinationISK_Li1EffLNS1M_9ScaleType4KindE0ELNS_15FloatRoundStyleE2ESK_EENS1_15EpilogueDefaultEEEEEvvEEEEvNT_6ParamsE:
	.zero		1664


//--------------------- SYMBOLS --------------------------

	.type		.nv.reservedSmem.offset0,@object
	.size		.nv.reservedSmem.offset0,0x4
	.type		__assertfail,@function
